//
// Generated by NVIDIA NVVM Compiler
//
// Compiler Build ID: CL-36424714
// Cuda compilation tools, release 13.0, V13.0.88
// Based on NVVM 20.0.0
//

.version 9.0
.target sm_100
.address_size 64

	// .globl	_Z6dividePfS_S_
// _ZZ18dot_product_kernelILi3ELi1024EEvPKfS1_PfiE4sArr has been demoted
// _ZZ8sumArrayILi1024EEvPKfiPfE4sArr has been demoted
// _ZZ8sumArrayILi1024EEvPKfiPfE7partial has been demoted
// _ZZ15row_column_multILi1024EEvPKfjiS1_PfE4sArr has been demoted
// _ZZ15row_column_multILi1024EEvPKfjiS1_PfE7partial has been demoted

.visible .entry _Z6dividePfS_S_(
	.param .u64 .ptr .align 1 _Z6dividePfS_S__param_0,
	.param .u64 .ptr .align 1 _Z6dividePfS_S__param_1,
	.param .u64 .ptr .align 1 _Z6dividePfS_S__param_2
)
{
	.reg .pred 	%p<2>;
	.reg .b32 	%r<2>;
	.reg .b32 	%f<4>;
	.reg .b64 	%rd<7>;

	ld.param.u64 	%rd1, [_Z6dividePfS_S__param_0];
	ld.param.u64 	%rd2, [_Z6dividePfS_S__param_1];
	ld.param.u64 	%rd3, [_Z6dividePfS_S__param_2];
	mov.u32 	%r1, %tid.x;
	setp.ne.s32 	%p1, %r1, 0;
	@%p1 bra 	$L__BB0_2;
	cvta.to.global.u64 	%rd4, %rd1;
	cvta.to.global.u64 	%rd5, %rd2;
	cvta.to.global.u64 	%rd6, %rd3;
	ld.global.f32 	%f1, [%rd4];
	ld.global.f32 	%f2, [%rd5];
	div.rn.f32 	%f3, %f1, %f2;
	st.global.f32 	[%rd6], %f3;
$L__BB0_2:
	ret;

}
	// .globl	_Z18dot_product_kernelILi3ELi1024EEvPKfS1_Pfi
.visible .entry _Z18dot_product_kernelILi3ELi1024EEvPKfS1_Pfi(
	.param .u64 .ptr .align 1 _Z18dot_product_kernelILi3ELi1024EEvPKfS1_Pfi_param_0,
	.param .u64 .ptr .align 1 _Z18dot_product_kernelILi3ELi1024EEvPKfS1_Pfi_param_1,
	.param .u64 .ptr .align 1 _Z18dot_product_kernelILi3ELi1024EEvPKfS1_Pfi_param_2,
	.param .u32 _Z18dot_product_kernelILi3ELi1024EEvPKfS1_Pfi_param_3
)
{
	.reg .pred 	%p<16>;
	.reg .b32 	%r<17>;
	.reg .b32 	%f<40>;
	.reg .b64 	%rd<14>;
	// demoted variable
	.shared .align 4 .b8 _ZZ18dot_product_kernelILi3ELi1024EEvPKfS1_PfiE4sArr[4096];
	ld.param.u64 	%rd5, [_Z18dot_product_kernelILi3ELi1024EEvPKfS1_Pfi_param_0];
	ld.param.u64 	%rd6, [_Z18dot_product_kernelILi3ELi1024EEvPKfS1_Pfi_param_1];
	ld.param.u64 	%rd7, [_Z18dot_product_kernelILi3ELi1024EEvPKfS1_Pfi_param_2];
	ld.param.u32 	%r10, [_Z18dot_product_kernelILi3ELi1024EEvPKfS1_Pfi_param_3];
	cvta.to.global.u64 	%rd1, %rd7;
	mov.u32 	%r1, %tid.x;
	setp.ne.s32 	%p1, %r1, 0;
	@%p1 bra 	$L__BB1_2;
	mov.u32 	%r11, %ctaid.x;
	mul.wide.u32 	%rd8, %r11, 4;
	add.s64 	%rd9, %rd1, %rd8;
	mov.b32 	%r12, 0;
	st.global.u32 	[%rd9], %r12;
$L__BB1_2:
	mov.u32 	%r16, %ctaid.x;
	shl.b32 	%r15, %r16, 10;
	setp.ge.u32 	%p2, %r15, %r10;
	@%p2 bra 	$L__BB1_29;
	shl.b32 	%r13, %r1, 2;
	mov.u32 	%r14, _ZZ18dot_product_kernelILi3ELi1024EEvPKfS1_PfiE4sArr;
	add.s32 	%r4, %r14, %r13;
	mul.wide.u32 	%rd10, %r16, 4;
	add.s64 	%rd2, %rd1, %rd10;
	cvta.to.global.u64 	%rd3, %rd5;
	cvta.to.global.u64 	%rd4, %rd6;
$L__BB1_4:
	add.s32 	%r7, %r15, %r1;
	setp.ge.u32 	%p3, %r7, %r10;
	mov.f32 	%f39, 0f00000000;
	@%p3 bra 	$L__BB1_6;
	mul.wide.u32 	%rd11, %r7, 4;
	add.s64 	%rd12, %rd3, %rd11;
	ld.global.f32 	%f4, [%rd12];
	add.s64 	%rd13, %rd4, %rd11;
	ld.global.f32 	%f5, [%rd13];
	mul.f32 	%f39, %f4, %f5;
$L__BB1_6:
	setp.gt.u32 	%p4, %r1, 511;
	st.shared.f32 	[%r4], %f39;
	bar.sync 	0;
	@%p4 bra 	$L__BB1_8;
	ld.shared.f32 	%f6, [%r4+2048];
	ld.shared.f32 	%f7, [%r4];
	add.f32 	%f8, %f6, %f7;
	st.shared.f32 	[%r4], %f8;
$L__BB1_8:
	setp.gt.u32 	%p5, %r1, 255;
	bar.sync 	0;
	@%p5 bra 	$L__BB1_10;
	ld.shared.f32 	%f9, [%r4+1024];
	ld.shared.f32 	%f10, [%r4];
	add.f32 	%f11, %f9, %f10;
	st.shared.f32 	[%r4], %f11;
$L__BB1_10:
	setp.gt.u32 	%p6, %r1, 127;
	bar.sync 	0;
	@%p6 bra 	$L__BB1_12;
	ld.shared.f32 	%f12, [%r4+512];
	ld.shared.f32 	%f13, [%r4];
	add.f32 	%f14, %f12, %f13;
	st.shared.f32 	[%r4], %f14;
$L__BB1_12:
	setp.gt.u32 	%p7, %r1, 63;
	bar.sync 	0;
	@%p7 bra 	$L__BB1_14;
	ld.shared.f32 	%f15, [%r4+256];
	ld.shared.f32 	%f16, [%r4];
	add.f32 	%f17, %f15, %f16;
	st.shared.f32 	[%r4], %f17;
$L__BB1_14:
	setp.gt.u32 	%p8, %r1, 31;
	bar.sync 	0;
	@%p8 bra 	$L__BB1_16;
	ld.shared.f32 	%f18, [%r4+128];
	ld.shared.f32 	%f19, [%r4];
	add.f32 	%f20, %f18, %f19;
	st.shared.f32 	[%r4], %f20;
$L__BB1_16:
	setp.gt.u32 	%p9, %r1, 15;
	bar.sync 	0;
	@%p9 bra 	$L__BB1_18;
	ld.shared.f32 	%f21, [%r4+64];
	ld.shared.f32 	%f22, [%r4];
	add.f32 	%f23, %f21, %f22;
	st.shared.f32 	[%r4], %f23;
$L__BB1_18:
	setp.gt.u32 	%p10, %r1, 7;
	bar.sync 	0;
	@%p10 bra 	$L__BB1_20;
	ld.shared.f32 	%f24, [%r4+32];
	ld.shared.f32 	%f25, [%r4];
	add.f32 	%f26, %f24, %f25;
	st.shared.f32 	[%r4], %f26;
$L__BB1_20:
	setp.gt.u32 	%p11, %r1, 3;
	bar.sync 	0;
	@%p11 bra 	$L__BB1_22;
	ld.shared.f32 	%f27, [%r4+16];
	ld.shared.f32 	%f28, [%r4];
	add.f32 	%f29, %f27, %f28;
	st.shared.f32 	[%r4], %f29;
$L__BB1_22:
	setp.gt.u32 	%p12, %r1, 1;
	bar.sync 	0;
	@%p12 bra 	$L__BB1_24;
	ld.shared.f32 	%f30, [%r4+8];
	ld.shared.f32 	%f31, [%r4];
	add.f32 	%f32, %f30, %f31;
	st.shared.f32 	[%r4], %f32;
$L__BB1_24:
	setp.ne.s32 	%p13, %r1, 0;
	bar.sync 	0;
	@%p13 bra 	$L__BB1_26;
	ld.shared.f32 	%f33, [_ZZ18dot_product_kernelILi3ELi1024EEvPKfS1_PfiE4sArr+4];
	ld.shared.f32 	%f34, [%r4];
	add.f32 	%f35, %f33, %f34;
	st.shared.f32 	[%r4], %f35;
$L__BB1_26:
	setp.ne.s32 	%p14, %r1, 0;
	bar.sync 	0;
	@%p14 bra 	$L__BB1_28;
	ld.shared.f32 	%f36, [_ZZ18dot_product_kernelILi3ELi1024EEvPKfS1_PfiE4sArr];
	ld.global.f32 	%f37, [%rd2];
	add.f32 	%f38, %f36, %f37;
	st.global.f32 	[%rd2], %f38;
$L__BB1_28:
	bar.sync 	0;
	add.s32 	%r16, %r16, 3;
	shl.b32 	%r15, %r16, 10;
	setp.lt.u32 	%p15, %r15, %r10;
	@%p15 bra 	$L__BB1_4;
$L__BB1_29:
	ret;

}
	// .globl	_Z8sumArrayILi1024EEvPKfiPf
.visible .entry _Z8sumArrayILi1024EEvPKfiPf(
	.param .u64 .ptr .align 1 _Z8sumArrayILi1024EEvPKfiPf_param_0,
	.param .u32 _Z8sumArrayILi1024EEvPKfiPf_param_1,
	.param .u64 .ptr .align 1 _Z8sumArrayILi1024EEvPKfiPf_param_2
)
{
	.reg .pred 	%p<17>;
	.reg .b32 	%r<15>;
	.reg .b32 	%f<39>;
	.reg .b64 	%rd<10>;
	// demoted variable
	.shared .align 4 .b8 _ZZ8sumArrayILi1024EEvPKfiPfE4sArr[4096];
	// demoted variable
	.shared .align 4 .f32 _ZZ8sumArrayILi1024EEvPKfiPfE7partial;
	ld.param.u64 	%rd4, [_Z8sumArrayILi1024EEvPKfiPf_param_0];
	ld.param.u32 	%r7, [_Z8sumArrayILi1024EEvPKfiPf_param_1];
	ld.param.u64 	%rd5, [_Z8sumArrayILi1024EEvPKfiPf_param_2];
	mov.u32 	%r1, %tid.x;
	setp.ne.s32 	%p1, %r1, 0;
	@%p1 bra 	$L__BB2_2;
	mov.b32 	%r8, 0;
	st.shared.u32 	[_ZZ8sumArrayILi1024EEvPKfiPfE7partial], %r8;
$L__BB2_2:
	shl.b32 	%r9, %r1, 2;
	mov.u32 	%r10, _ZZ8sumArrayILi1024EEvPKfiPfE4sArr;
	add.s32 	%r2, %r10, %r9;
	mov.b32 	%r11, 0;
	st.shared.u32 	[%r2], %r11;
	setp.lt.s32 	%p2, %r7, 1;
	@%p2 bra 	$L__BB2_29;
	mul.wide.u32 	%rd6, %r1, 4;
	cvta.to.global.u64 	%rd7, %rd4;
	add.s64 	%rd9, %rd7, %rd6;
	mov.b32 	%r14, 0;
	mov.u32 	%r13, %r1;
$L__BB2_4:
	setp.ge.u32 	%p3, %r13, %r7;
	mov.f32 	%f38, 0f00000000;
	@%p3 bra 	$L__BB2_6;
	ld.global.f32 	%f38, [%rd9];
$L__BB2_6:
	setp.gt.u32 	%p4, %r1, 511;
	st.shared.f32 	[%r2], %f38;
	bar.sync 	0;
	@%p4 bra 	$L__BB2_8;
	ld.shared.f32 	%f4, [%r2+2048];
	ld.shared.f32 	%f5, [%r2];
	add.f32 	%f6, %f4, %f5;
	st.shared.f32 	[%r2], %f6;
$L__BB2_8:
	setp.gt.u32 	%p5, %r1, 255;
	bar.sync 	0;
	@%p5 bra 	$L__BB2_10;
	ld.shared.f32 	%f7, [%r2+1024];
	ld.shared.f32 	%f8, [%r2];
	add.f32 	%f9, %f7, %f8;
	st.shared.f32 	[%r2], %f9;
$L__BB2_10:
	setp.gt.u32 	%p6, %r1, 127;
	bar.sync 	0;
	@%p6 bra 	$L__BB2_12;
	ld.shared.f32 	%f10, [%r2+512];
	ld.shared.f32 	%f11, [%r2];
	add.f32 	%f12, %f10, %f11;
	st.shared.f32 	[%r2], %f12;
$L__BB2_12:
	setp.gt.u32 	%p7, %r1, 63;
	bar.sync 	0;
	@%p7 bra 	$L__BB2_14;
	ld.shared.f32 	%f13, [%r2+256];
	ld.shared.f32 	%f14, [%r2];
	add.f32 	%f15, %f13, %f14;
	st.shared.f32 	[%r2], %f15;
$L__BB2_14:
	setp.gt.u32 	%p8, %r1, 31;
	bar.sync 	0;
	@%p8 bra 	$L__BB2_16;
	ld.shared.f32 	%f16, [%r2+128];
	ld.shared.f32 	%f17, [%r2];
	add.f32 	%f18, %f16, %f17;
	st.shared.f32 	[%r2], %f18;
$L__BB2_16:
	setp.gt.u32 	%p9, %r1, 15;
	bar.sync 	0;
	@%p9 bra 	$L__BB2_18;
	ld.shared.f32 	%f19, [%r2+64];
	ld.shared.f32 	%f20, [%r2];
	add.f32 	%f21, %f19, %f20;
	st.shared.f32 	[%r2], %f21;
$L__BB2_18:
	setp.gt.u32 	%p10, %r1, 7;
	bar.sync 	0;
	@%p10 bra 	$L__BB2_20;
	ld.shared.f32 	%f22, [%r2+32];
	ld.shared.f32 	%f23, [%r2];
	add.f32 	%f24, %f22, %f23;
	st.shared.f32 	[%r2], %f24;
$L__BB2_20:
	setp.gt.u32 	%p11, %r1, 3;
	bar.sync 	0;
	@%p11 bra 	$L__BB2_22;
	ld.shared.f32 	%f25, [%r2+16];
	ld.shared.f32 	%f26, [%r2];
	add.f32 	%f27, %f25, %f26;
	st.shared.f32 	[%r2], %f27;
$L__BB2_22:
	setp.gt.u32 	%p12, %r1, 1;
	bar.sync 	0;
	@%p12 bra 	$L__BB2_24;
	ld.shared.f32 	%f28, [%r2+8];
	ld.shared.f32 	%f29, [%r2];
	add.f32 	%f30, %f28, %f29;
	st.shared.f32 	[%r2], %f30;
$L__BB2_24:
	setp.ne.s32 	%p13, %r1, 0;
	bar.sync 	0;
	@%p13 bra 	$L__BB2_26;
	ld.shared.f32 	%f31, [_ZZ8sumArrayILi1024EEvPKfiPfE4sArr+4];
	ld.shared.f32 	%f32, [%r2];
	add.f32 	%f33, %f31, %f32;
	st.shared.f32 	[%r2], %f33;
$L__BB2_26:
	setp.ne.s32 	%p14, %r1, 0;
	add.s32 	%r14, %r14, 1024;
	bar.sync 	0;
	@%p14 bra 	$L__BB2_28;
	ld.shared.f32 	%f34, [_ZZ8sumArrayILi1024EEvPKfiPfE4sArr];
	ld.shared.f32 	%f35, [_ZZ8sumArrayILi1024EEvPKfiPfE7partial];
	add.f32 	%f36, %f34, %f35;
	st.shared.f32 	[_ZZ8sumArrayILi1024EEvPKfiPfE7partial], %f36;
$L__BB2_28:
	bar.sync 	0;
	add.s64 	%rd9, %rd9, 4096;
	add.s32 	%r13, %r13, 1024;
	setp.lt.s32 	%p15, %r14, %r7;
	@%p15 bra 	$L__BB2_4;
$L__BB2_29:
	setp.ne.s32 	%p16, %r1, 0;
	@%p16 bra 	$L__BB2_31;
	ld.shared.f32 	%f37, [_ZZ8sumArrayILi1024EEvPKfiPfE7partial];
	cvta.to.global.u64 	%rd8, %rd5;
	st.global.f32 	[%rd8], %f37;
$L__BB2_31:
	ret;

}
	// .globl	_Z20matrix_vector_kernelILi3ELi1024EEvPKfPfS2_i
.visible .entry _Z20matrix_vector_kernelILi3ELi1024EEvPKfPfS2_i(
	.param .u64 .ptr .align 1 _Z20matrix_vector_kernelILi3ELi1024EEvPKfPfS2_i_param_0,
	.param .u64 .ptr .align 1 _Z20matrix_vector_kernelILi3ELi1024EEvPKfPfS2_i_param_1,
	.param .u64 .ptr .align 1 _Z20matrix_vector_kernelILi3ELi1024EEvPKfPfS2_i_param_2,
	.param .u32 _Z20matrix_vector_kernelILi3ELi1024EEvPKfPfS2_i_param_3
)
{
	.reg .pred 	%p<19>;
	.reg .b32 	%r<22>;
	.reg .b32 	%f<41>;
	.reg .b64 	%rd<16>;
	// demoted variable
	.shared .align 4 .b8 _ZZ15row_column_multILi1024EEvPKfjiS1_PfE4sArr[4096];
	// demoted variable
	.shared .align 4 .f32 _ZZ15row_column_multILi1024EEvPKfjiS1_PfE7partial;
	ld.param.u64 	%rd6, [_Z20matrix_vector_kernelILi3ELi1024EEvPKfPfS2_i_param_0];
	ld.param.u64 	%rd7, [_Z20matrix_vector_kernelILi3ELi1024EEvPKfPfS2_i_param_1];
	ld.param.u64 	%rd8, [_Z20matrix_vector_kernelILi3ELi1024EEvPKfPfS2_i_param_2];
	ld.param.u32 	%r13, [_Z20matrix_vector_kernelILi3ELi1024EEvPKfPfS2_i_param_3];
	mov.u32 	%r18, %ctaid.x;
	setp.ge.u32 	%p1, %r18, %r13;
	@%p1 bra 	$L__BB3_34;
	mov.u32 	%r2, %tid.x;
	shl.b32 	%r14, %r2, 2;
	mov.u32 	%r15, _ZZ15row_column_multILi1024EEvPKfjiS1_PfE4sArr;
	add.s32 	%r3, %r15, %r14;
	mul.wide.u32 	%rd9, %r2, 4;
	cvta.to.global.u64 	%rd10, %rd7;
	add.s64 	%rd1, %rd10, %rd9;
	cvta.to.global.u64 	%rd2, %rd8;
	cvta.to.global.u64 	%rd3, %rd6;
$L__BB3_2:
	setp.ne.s32 	%p2, %r2, 0;
	@%p2 bra 	$L__BB3_4;
	mov.b32 	%r16, 0;
	st.shared.u32 	[_ZZ15row_column_multILi1024EEvPKfjiS1_PfE7partial], %r16;
$L__BB3_4:
	setp.lt.s32 	%p3, %r13, 1;
	@%p3 bra 	$L__BB3_31;
	mad.lo.s32 	%r20, %r18, %r13, %r2;
	mov.b32 	%r21, 0;
	mov.u32 	%r19, %r2;
	mov.u64 	%rd15, %rd1;
$L__BB3_6:
	setp.ge.u32 	%p4, %r19, %r13;
	mov.f32 	%f40, 0f00000000;
	@%p4 bra 	$L__BB3_8;
	mul.wide.u32 	%rd11, %r20, 4;
	add.s64 	%rd12, %rd3, %rd11;
	ld.global.f32 	%f4, [%rd12];
	ld.global.f32 	%f5, [%rd15];
	mul.f32 	%f40, %f4, %f5;
$L__BB3_8:
	setp.gt.u32 	%p5, %r2, 511;
	st.shared.f32 	[%r3], %f40;
	bar.sync 	0;
	@%p5 bra 	$L__BB3_10;
	ld.shared.f32 	%f6, [%r3+2048];
	ld.shared.f32 	%f7, [%r3];
	add.f32 	%f8, %f6, %f7;
	st.shared.f32 	[%r3], %f8;
$L__BB3_10:
	setp.gt.u32 	%p6, %r2, 255;
	bar.sync 	0;
	@%p6 bra 	$L__BB3_12;
	ld.shared.f32 	%f9, [%r3+1024];
	ld.shared.f32 	%f10, [%r3];
	add.f32 	%f11, %f9, %f10;
	st.shared.f32 	[%r3], %f11;
$L__BB3_12:
	setp.gt.u32 	%p7, %r2, 127;
	bar.sync 	0;
	@%p7 bra 	$L__BB3_14;
	ld.shared.f32 	%f12, [%r3+512];
	ld.shared.f32 	%f13, [%r3];
	add.f32 	%f14, %f12, %f13;
	st.shared.f32 	[%r3], %f14;
$L__BB3_14:
	setp.gt.u32 	%p8, %r2, 63;
	bar.sync 	0;
	@%p8 bra 	$L__BB3_16;
	ld.shared.f32 	%f15, [%r3+256];
	ld.shared.f32 	%f16, [%r3];
	add.f32 	%f17, %f15, %f16;
	st.shared.f32 	[%r3], %f17;
$L__BB3_16:
	setp.gt.u32 	%p9, %r2, 31;
	bar.sync 	0;
	@%p9 bra 	$L__BB3_18;
	ld.shared.f32 	%f18, [%r3+128];
	ld.shared.f32 	%f19, [%r3];
	add.f32 	%f20, %f18, %f19;
	st.shared.f32 	[%r3], %f20;
$L__BB3_18:
	setp.gt.u32 	%p10, %r2, 15;
	bar.sync 	0;
	@%p10 bra 	$L__BB3_20;
	ld.shared.f32 	%f21, [%r3+64];
	ld.shared.f32 	%f22, [%r3];
	add.f32 	%f23, %f21, %f22;
	st.shared.f32 	[%r3], %f23;
$L__BB3_20:
	setp.gt.u32 	%p11, %r2, 7;
	bar.sync 	0;
	@%p11 bra 	$L__BB3_22;
	ld.shared.f32 	%f24, [%r3+32];
	ld.shared.f32 	%f25, [%r3];
	add.f32 	%f26, %f24, %f25;
	st.shared.f32 	[%r3], %f26;
$L__BB3_22:
	setp.gt.u32 	%p12, %r2, 3;
	bar.sync 	0;
	@%p12 bra 	$L__BB3_24;
	ld.shared.f32 	%f27, [%r3+16];
	ld.shared.f32 	%f28, [%r3];
	add.f32 	%f29, %f27, %f28;
	st.shared.f32 	[%r3], %f29;
$L__BB3_24:
	setp.gt.u32 	%p13, %r2, 1;
	bar.sync 	0;
	@%p13 bra 	$L__BB3_26;
	ld.shared.f32 	%f30, [%r3+8];
	ld.shared.f32 	%f31, [%r3];
	add.f32 	%f32, %f30, %f31;
	st.shared.f32 	[%r3], %f32;
$L__BB3_26:
	setp.ne.s32 	%p14, %r2, 0;
	bar.sync 	0;
	@%p14 bra 	$L__BB3_28;
	ld.shared.f32 	%f33, [_ZZ15row_column_multILi1024EEvPKfjiS1_PfE4sArr+4];
	ld.shared.f32 	%f34, [%r3];
	add.f32 	%f35, %f33, %f34;
	st.shared.f32 	[%r3], %f35;
$L__BB3_28:
	setp.ne.s32 	%p15, %r2, 0;
	add.s32 	%r21, %r21, 1024;
	bar.sync 	0;
	@%p15 bra 	$L__BB3_30;
	ld.shared.f32 	%f36, [_ZZ15row_column_multILi1024EEvPKfjiS1_PfE4sArr];
	ld.shared.f32 	%f37, [_ZZ15row_column_multILi1024EEvPKfjiS1_PfE7partial];
	add.f32 	%f38, %f36, %f37;
	st.shared.f32 	[_ZZ15row_column_multILi1024EEvPKfjiS1_PfE7partial], %f38;
$L__BB3_30:
	bar.sync 	0;
	add.s32 	%r20, %r20, 1024;
	add.s64 	%rd15, %rd15, 4096;
	add.s32 	%r19, %r19, 1024;
	setp.lt.s32 	%p16, %r21, %r13;
	@%p16 bra 	$L__BB3_6;
$L__BB3_31:
	setp.ne.s32 	%p17, %r2, 0;
	@%p17 bra 	$L__BB3_33;
	ld.shared.f32 	%f39, [_ZZ15row_column_multILi1024EEvPKfjiS1_PfE7partial];
	mul.wide.u32 	%rd13, %r18, 4;
	add.s64 	%rd14, %rd2, %rd13;
	st.global.f32 	[%rd14], %f39;
$L__BB3_33:
	add.s32 	%r18, %r18, 3;
	setp.lt.u32 	%p18, %r18, %r13;
	@%p18 bra 	$L__BB3_2;
$L__BB3_34:
	ret;

}
	// .globl	_Z12axpby_kernelILi3ELi1024EEvPKfS1_Pfi
.visible .entry _Z12axpby_kernelILi3ELi1024EEvPKfS1_Pfi(
	.param .u64 .ptr .align 1 _Z12axpby_kernelILi3ELi1024EEvPKfS1_Pfi_param_0,
	.param .u64 .ptr .align 1 _Z12axpby_kernelILi3ELi1024EEvPKfS1_Pfi_param_1,
	.param .u64 .ptr .align 1 _Z12axpby_kernelILi3ELi1024EEvPKfS1_Pfi_param_2,
	.param .u32 _Z12axpby_kernelILi3ELi1024EEvPKfS1_Pfi_param_3
)
{
	.reg .pred 	%p<2>;
	.reg .b32 	%r<6>;
	.reg .b32 	%f<5>;
	.reg .b64 	%rd<10>;

	ld.param.u64 	%rd1, [_Z12axpby_kernelILi3ELi1024EEvPKfS1_Pfi_param_0];
	ld.param.u64 	%rd2, [_Z12axpby_kernelILi3ELi1024EEvPKfS1_Pfi_param_1];
	ld.param.u64 	%rd3, [_Z12axpby_kernelILi3ELi1024EEvPKfS1_Pfi_param_2];
	ld.param.u32 	%r2, [_Z12axpby_kernelILi3ELi1024EEvPKfS1_Pfi_param_3];
	mov.u32 	%r3, %tid.x;
	mov.u32 	%r4, %ctaid.x;
	shl.b32 	%r5, %r4, 10;
	or.b32  	%r1, %r5, %r3;
	setp.ge.s32 	%p1, %r1, %r2;
	@%p1 bra 	$L__BB4_2;
	cvta.to.global.u64 	%rd4, %rd1;
	cvta.to.global.u64 	%rd5, %rd2;
	cvta.to.global.u64 	%rd6, %rd3;
	ld.global.f32 	%f1, [%rd4];
	mul.wide.s32 	%rd7, %r1, 4;
	add.s64 	%rd8, %rd5, %rd7;
	ld.global.f32 	%f2, [%rd8];
	add.s64 	%rd9, %rd6, %rd7;
	ld.global.f32 	%f3, [%rd9];
	fma.rn.f32 	%f4, %f1, %f2, %f3;
	st.global.f32 	[%rd9], %f4;
$L__BB4_2:
	ret;

}
	// .globl	_Z19_minus_axpby_kernelILi3ELi1024EEvPKfS1_Pfi
.visible .entry _Z19_minus_axpby_kernelILi3ELi1024EEvPKfS1_Pfi(
	.param .u64 .ptr .align 1 _Z19_minus_axpby_kernelILi3ELi1024EEvPKfS1_Pfi_param_0,
	.param .u64 .ptr .align 1 _Z19_minus_axpby_kernelILi3ELi1024EEvPKfS1_Pfi_param_1,
	.param .u64 .ptr .align 1 _Z19_minus_axpby_kernelILi3ELi1024EEvPKfS1_Pfi_param_2,
	.param .u32 _Z19_minus_axpby_kernelILi3ELi1024EEvPKfS1_Pfi_param_3
)
{
	.reg .pred 	%p<2>;
	.reg .b32 	%r<6>;
	.reg .b32 	%f<6>;
	.reg .b64 	%rd<10>;

	ld.param.u64 	%rd1, [_Z19_minus_axpby_kernelILi3ELi1024EEvPKfS1_Pfi_param_0];
	ld.param.u64 	%rd2, [_Z19_minus_axpby_kernelILi3ELi1024EEvPKfS1_Pfi_param_1];
	ld.param.u64 	%rd3, [_Z19_minus_axpby_kernelILi3ELi1024EEvPKfS1_Pfi_param_2];
	ld.param.u32 	%r2, [_Z19_minus_axpby_kernelILi3ELi1024EEvPKfS1_Pfi_param_3];
	mov.u32 	%r3, %tid.x;
	mov.u32 	%r4, %ctaid.x;
	shl.b32 	%r5, %r4, 10;
	or.b32  	%r1, %r5, %r3;
	setp.ge.s32 	%p1, %r1, %r2;
	@%p1 bra 	$L__BB5_2;
	cvta.to.global.u64 	%rd4, %rd1;
	cvta.to.global.u64 	%rd5, %rd2;
	cvta.to.global.u64 	%rd6, %rd3;
	ld.global.f32 	%f1, [%rd4];
	mul.wide.s32 	%rd7, %r1, 4;
	add.s64 	%rd8, %rd5, %rd7;
	ld.global.f32 	%f2, [%rd8];
	add.s64 	%rd9, %rd6, %rd7;
	ld.global.f32 	%f3, [%rd9];
	mul.f32 	%f4, %f1, %f2;
	sub.f32 	%f5, %f3, %f4;
	st.global.f32 	[%rd9], %f5;
$L__BB5_2:
	ret;

}
	// .globl	_Z11xpby_kernelILi3ELi1024EEvPKfPfS1_i
.visible .entry _Z11xpby_kernelILi3ELi1024EEvPKfPfS1_i(
	.param .u64 .ptr .align 1 _Z11xpby_kernelILi3ELi1024EEvPKfPfS1_i_param_0,
	.param .u64 .ptr .align 1 _Z11xpby_kernelILi3ELi1024EEvPKfPfS1_i_param_1,
	.param .u64 .ptr .align 1 _Z11xpby_kernelILi3ELi1024EEvPKfPfS1_i_param_2,
	.param .u32 _Z11xpby_kernelILi3ELi1024EEvPKfPfS1_i_param_3
)
{
	.reg .pred 	%p<2>;
	.reg .b32 	%r<6>;
	.reg .b32 	%f<5>;
	.reg .b64 	%rd<10>;

	ld.param.u64 	%rd1, [_Z11xpby_kernelILi3ELi1024EEvPKfPfS1_i_param_0];
	ld.param.u64 	%rd2, [_Z11xpby_kernelILi3ELi1024EEvPKfPfS1_i_param_1];
	ld.param.u64 	%rd3, [_Z11xpby_kernelILi3ELi1024EEvPKfPfS1_i_param_2];
	ld.param.u32 	%r2, [_Z11xpby_kernelILi3ELi1024EEvPKfPfS1_i_param_3];
	mov.u32 	%r3, %tid.x;
	mov.u32 	%r4, %ctaid.x;
	shl.b32 	%r5, %r4, 10;
	or.b32  	%r1, %r5, %r3;
	setp.ge.s32 	%p1, %r1, %r2;
	@%p1 bra 	$L__BB6_2;
	cvta.to.global.u64 	%rd4, %rd1;
	cvta.to.global.u64 	%rd5, %rd3;
	cvta.to.global.u64 	%rd6, %rd2;
	mul.wide.s32 	%rd7, %r1, 4;
	add.s64 	%rd8, %rd4, %rd7;
	ld.global.f32 	%f1, [%rd8];
	ld.global.f32 	%f2, [%rd5];
	add.s64 	%rd9, %rd6, %rd7;
	ld.global.f32 	%f3, [%rd9];
	fma.rn.f32 	%f4, %f2, %f3, %f1;
	st.global.f32 	[%rd9], %f4;
$L__BB6_2:
	ret;

}


// ===== COMPILED SASS (sm_100) =====

	.target	sm_100

	.elftype	@"ET_EXEC"


//--------------------- .note.nv.tkinfo           --------------------------
	.section	.note.nv.tkinfo,"",@"SHT_NOTE"
	.sectionflags	@"SHF_NOTE_NV_TKINFO"
	.tkinfo
        /*0018*/ 	.word	0x00000002
        /*0030*/ 	.string	""
        /*0030*/ 	.string	"ptxas"
        /*0030*/ 	.string	"Cuda compilation tools, release 13.0, V13.0.88"
        /*0030*/ 	.string	"Build cuda_13.0.r13.0/compiler.36424714_0"
        /*0030*/ 	.string	"-arch sm_100 -m 64 "



//--------------------- .note.nv.cuinfo           --------------------------
	.section	.note.nv.cuinfo,"",@"SHT_NOTE"
	.sectionflags	@"SHF_NOTE_NV_CUINFO"
        /*0018*/ 	.short	0x0002
        /*001a*/ 	.short	0x0064
        /*001c*/ 	.short	0x0082
	.zero		2


//--------------------- .nv.info                  --------------------------
	.section	.nv.info,"",@"SHT_CUDA_INFO"
	.align	4


	//----- nvinfo : EIATTR_REGCOUNT
	.align		4
        /*0000*/ 	.byte	0x04, 0x2f
        /*0002*/ 	.short	(.L_1 - .L_0)
	.align		4
.L_0:
        /*0004*/ 	.word	index@(_Z6dividePfS_S_)
        /*0008*/ 	.word	0x0000000f


	//----- nvinfo : EIATTR_FRAME_SIZE
	.align		4
.L_1:
        /*000c*/ 	.byte	0x04, 0x11
        /*000e*/ 	.short	(.L_3 - .L_2)
	.align		4
.L_2:
        /*0010*/ 	.word	index@($__internal_0_$__cuda_sm3x_div_rn_noftz_f32_slowpath)
        /*0014*/ 	.word	0x00000000


	//----- nvinfo : EIATTR_FRAME_SIZE
	.align		4
.L_3:
        /*0018*/ 	.byte	0x04, 0x11
        /*001a*/ 	.short	(.L_5 - .L_4)
	.align		4
.L_4:
        /*001c*/ 	.word	index@(_Z6dividePfS_S_)
        /*0020*/ 	.word	0x00000000


	//----- nvinfo : EIATTR_REGCOUNT
	.align		4
.L_5:
        /*0024*/ 	.byte	0x04, 0x2f
        /*0026*/ 	.short	(.L_7 - .L_6)
	.align		4
.L_6:
        /*0028*/ 	.word	index@(_Z18dot_product_kernelILi3ELi1024EEvPKfS1_Pfi)
        /*002c*/ 	.word	0x00000011


	//----- nvinfo : EIATTR_FRAME_SIZE
	.align		4
.L_7:
        /*0030*/ 	.byte	0x04, 0x11
        /*0032*/ 	.short	(.L_9 - .L_8)
	.align		4
.L_8:
        /*0034*/ 	.word	index@(_Z18dot_product_kernelILi3ELi1024EEvPKfS1_Pfi)
        /*0038*/ 	.word	0x00000000


	//----- nvinfo : EIATTR_REGCOUNT
	.align		4
.L_9:
        /*003c*/ 	.byte	0x04, 0x2f
        /*003e*/ 	.short	(.L_11 - .L_10)
	.align		4
.L_10:
        /*0040*/ 	.word	index@(_Z8sumArrayILi1024EEvPKfiPf)
        /*0044*/ 	.word	0x0000000e


	//----- nvinfo : EIATTR_FRAME_SIZE
	.align		4
.L_11:
        /*0048*/ 	.byte	0x04, 0x11
        /*004a*/ 	.short	(.L_13 - .L_12)
	.align		4
.L_12:
        /*004c*/ 	.word	index@(_Z8sumArrayILi1024EEvPKfiPf)
        /*0050*/ 	.word	0x00000000


	//----- nvinfo : EIATTR_REGCOUNT
	.align		4
.L_13:
        /*0054*/ 	.byte	0x04, 0x2f
        /*0056*/ 	.short	(.L_15 - .L_14)
	.align		4
.L_14:
        /*0058*/ 	.word	index@(_Z20matrix_vector_kernelILi3ELi1024EEvPKfPfS2_i)
        /*005c*/ 	.word	0x00000012


	//----- nvinfo : EIATTR_FRAME_SIZE
	.align		4
.L_15:
        /*0060*/ 	.byte	0x04, 0x11
        /*0062*/ 	.short	(.L_17 - .L_16)
	.align		4
.L_16:
        /*0064*/ 	.word	index@(_Z20matrix_vector_kernelILi3ELi1024EEvPKfPfS2_i)
        /*0068*/ 	.word	0x00000000


	//----- nvinfo : EIATTR_REGCOUNT
	.align		4
.L_17:
        /*006c*/ 	.byte	0x04, 0x2f
        /*006e*/ 	.short	(.L_19 - .L_18)
	.align		4
.L_18:
        /*0070*/ 	.word	index@(_Z12axpby_kernelILi3ELi1024EEvPKfS1_Pfi)
        /*0074*/ 	.word	0x0000000c


	//----- nvinfo : EIATTR_FRAME_SIZE
	.align		4
.L_19:
        /*0078*/ 	.byte	0x04, 0x11
        /*007a*/ 	.short	(.L_21 - .L_20)
	.align		4
.L_20:
        /*007c*/ 	.word	index@(_Z12axpby_kernelILi3ELi1024EEvPKfS1_Pfi)
        /*0080*/ 	.word	0x00000000


	//----- nvinfo : EIATTR_REGCOUNT
	.align		4
.L_21:
        /*0084*/ 	.byte	0x04, 0x2f
        /*0086*/ 	.short	(.L_23 - .L_22)
	.align		4
.L_22:
        /*0088*/ 	.word	index@(_Z19_minus_axpby_kernelILi3ELi1024EEvPKfS1_Pfi)
        /*008c*/ 	.word	0x0000000c


	//----- nvinfo : EIATTR_FRAME_SIZE
	.align		4
.L_23:
        /*0090*/ 	.byte	0x04, 0x11
        /*0092*/ 	.short	(.L_25 - .L_24)
	.align		4
.L_24:
        /*0094*/ 	.word	index@(_Z19_minus_axpby_kernelILi3ELi1024EEvPKfS1_Pfi)
        /*0098*/ 	.word	0x00000000


	//----- nvinfo : EIATTR_REGCOUNT
	.align		4
.L_25:
        /*009c*/ 	.byte	0x04, 0x2f
        /*009e*/ 	.short	(.L_27 - .L_26)
	.align		4
.L_26:
        /*00a0*/ 	.word	index@(_Z11xpby_kernelILi3ELi1024EEvPKfPfS1_i)
        /*00a4*/ 	.word	0x0000000c


	//----- nvinfo : EIATTR_FRAME_SIZE
	.align		4
.L_27:
        /*00a8*/ 	.byte	0x04, 0x11
        /*00aa*/ 	.short	(.L_29 - .L_28)
	.align		4
.L_28:
        /*00ac*/ 	.word	index@(_Z11xpby_kernelILi3ELi1024EEvPKfPfS1_i)
        /*00b0*/ 	.word	0x00000000


	//----- nvinfo : EIATTR_MIN_STACK_SIZE
	.align		4
.L_29:
        /*00b4*/ 	.byte	0x04, 0x12
        /*00b6*/ 	.short	(.L_31 - .L_30)
	.align		4
.L_30:
        /*00b8*/ 	.word	index@(_Z11xpby_kernelILi3ELi1024EEvPKfPfS1_i)
        /*00bc*/ 	.word	0x00000000


	//----- nvinfo : EIATTR_MIN_STACK_SIZE
	.align		4
.L_31:
        /*00c0*/ 	.byte	0x04, 0x12
        /*00c2*/ 	.short	(.L_33 - .L_32)
	.align		4
.L_32:
        /*00c4*/ 	.word	index@(_Z19_minus_axpby_kernelILi3ELi1024EEvPKfS1_Pfi)
        /*00c8*/ 	.word	0x00000000


	//----- nvinfo : EIATTR_MIN_STACK_SIZE
	.align		4
.L_33:
        /*00cc*/ 	.byte	0x04, 0x12
        /*00ce*/ 	.short	(.L_35 - .L_34)
	.align		4
.L_34:
        /*00d0*/ 	.word	index@(_Z12axpby_kernelILi3ELi1024EEvPKfS1_Pfi)
        /*00d4*/ 	.word	0x00000000


	//----- nvinfo : EIATTR_MIN_STACK_SIZE
	.align		4
.L_35:
        /*00d8*/ 	.byte	0x04, 0x12
        /*00da*/ 	.short	(.L_37 - .L_36)
	.align		4
.L_36:
        /*00dc*/ 	.word	index@(_Z20matrix_vector_kernelILi3ELi1024EEvPKfPfS2_i)
        /*00e0*/ 	.word	0x00000000


	//----- nvinfo : EIATTR_MIN_STACK_SIZE
	.align		4
.L_37:
        /*00e4*/ 	.byte	0x04, 0x12
        /*00e6*/ 	.short	(.L_39 - .L_38)
	.align		4
.L_38:
        /*00e8*/ 	.word	index@(_Z8sumArrayILi1024EEvPKfiPf)
        /*00ec*/ 	.word	0x00000000


	//----- nvinfo : EIATTR_MIN_STACK_SIZE
	.align		4
.L_39:
        /*00f0*/ 	.byte	0x04, 0x12
        /*00f2*/ 	.short	(.L_41 - .L_40)
	.align		4
.L_40:
        /*00f4*/ 	.word	index@(_Z18dot_product_kernelILi3ELi1024EEvPKfS1_Pfi)
        /*00f8*/ 	.word	0x00000000


	//----- nvinfo : EIATTR_MIN_STACK_SIZE
	.align		4
.L_41:
        /*00fc*/ 	.byte	0x04, 0x12
        /*00fe*/ 	.short	(.L_43 - .L_42)
	.align		4
.L_42:
        /*0100*/ 	.word	index@(_Z6dividePfS_S_)
        /*0104*/ 	.word	0x00000000
.L_43:


//--------------------- .nv.compat                --------------------------
	.section	.nv.compat,"",@"SHT_CUDA_COMPAT_INFO"
	.align	4
        /*0000*/ 	.byte	0x02, 0x09, 0x00, 0x00, 0x02, 0x02, 0x01, 0x00, 0x02, 0x05, 0x05, 0x00, 0x03, 0x07, 0x01, 0x01
        /*0010*/ 	.byte	0x02, 0x03, 0x00, 0x00, 0x02, 0x06, 0x01, 0x00, 0x04, 0x0b, 0x08, 0x00, 0x01, 0x00, 0x00, 0x00
        /*0020*/ 	.byte	0x00, 0x00, 0x00, 0x00


//--------------------- .nv.info._Z11xpby_kernelILi3ELi1024EEvPKfPfS1_i --------------------------
	.section	.nv.info._Z11xpby_kernelILi3ELi1024EEvPKfPfS1_i,"",@"SHT_CUDA_INFO"
	.sectionflags	@""
	.align	4


	//----- nvinfo : EIATTR_CUDA_API_VERSION
	.align		4
        /*0000*/ 	.byte	0x04, 0x37
        /*0002*/ 	.short	(.L_45 - .L_44)
.L_44:
        /*0004*/ 	.word	0x00000082


	//----- nvinfo : EIATTR_KPARAM_INFO
	.align		4
.L_45:
        /*0008*/ 	.byte	0x04, 0x17
        /*000a*/ 	.short	(.L_47 - .L_46)
.L_46:
        /*000c*/ 	.word	0x00000000
        /*0010*/ 	.short	0x0003
        /*0012*/ 	.short	0x0018
        /*0014*/ 	.byte	0x00, 0xf0, 0x11, 0x00


	//----- nvinfo : EIATTR_KPARAM_INFO
	.align		4
.L_47:
        /*0018*/ 	.byte	0x04, 0x17
        /*001a*/ 	.short	(.L_49 - .L_48)
.L_48:
        /*001c*/ 	.word	0x00000000
        /*0020*/ 	.short	0x0002
        /*0022*/ 	.short	0x0010
        /*0024*/ 	.byte	0x00, 0xf5, 0x21, 0x00


	//----- nvinfo : EIATTR_KPARAM_INFO
	.align		4
.L_49:
        /*0028*/ 	.byte	0x04, 0x17
        /*002a*/ 	.short	(.L_51 - .L_50)
.L_50:
        /*002c*/ 	.word	0x00000000
        /*0030*/ 	.short	0x0001
        /*0032*/ 	.short	0x0008
        /*0034*/ 	.byte	0x00, 0xf5, 0x21, 0x00


	//----- nvinfo : EIATTR_KPARAM_INFO
	.align		4
.L_51:
        /*0038*/ 	.byte	0x04, 0x17
        /*003a*/ 	.short	(.L_53 - .L_52)
.L_52:
        /*003c*/ 	.word	0x00000000
        /*0040*/ 	.short	0x0000
        /*0042*/ 	.short	0x0000
        /*0044*/ 	.byte	0x00, 0xf5, 0x21, 0x00


	//----- nvinfo : EIATTR_SPARSE_MMA_MASK
	.align		4
.L_53:
        /*0048*/ 	.byte	0x03, 0x50
        /*004a*/ 	.short	0x0000


	//----- nvinfo : EIATTR_MAXREG_COUNT
	.align		4
        /*004c*/ 	.byte	0x03, 0x1b
        /*004e*/ 	.short	0x00ff


	//----- nvinfo : EIATTR_MERCURY_ISA_VERSION
	.align		4
        /*0050*/ 	.byte	0x03, 0x5f
        /*0052*/ 	.short	0x0101


	//----- nvinfo : EIATTR_VRC_CTA_INIT_COUNT
	.align		4
        /*0054*/ 	.byte	0x02, 0x4a
	.zero		1
	.zero		1


	//----- nvinfo : EIATTR_EXIT_INSTR_OFFSETS
	.align		4
        /*0058*/ 	.byte	0x04, 0x1c
        /*005a*/ 	.short	(.L_55 - .L_54)


	//   ....[0]....
.L_54:
        /*005c*/ 	.word	0x00000070


	//   ....[1]....
        /*0060*/ 	.word	0x00000130


	//----- nvinfo : EIATTR_CBANK_PARAM_SIZE
	.align		4
.L_55:
        /*0064*/ 	.byte	0x03, 0x19
        /*0066*/ 	.short	0x001c


	//----- nvinfo : EIATTR_PARAM_CBANK
	.align		4
        /*0068*/ 	.byte	0x04, 0x0a
        /*006a*/ 	.short	(.L_57 - .L_56)
	.align		4
.L_56:
        /*006c*/ 	.word	index@(.nv.constant0._Z11xpby_kernelILi3ELi1024EEvPKfPfS1_i)
        /*0070*/ 	.short	0x0380
        /*0072*/ 	.short	0x001c


	//----- nvinfo : EIATTR_SW_WAR
	.align		4
.L_57:
        /*0074*/ 	.byte	0x04, 0x36
        /*0076*/ 	.short	(.L_59 - .L_58)
.L_58:
        /*0078*/ 	.word	0x00000008
.L_59:


//--------------------- .nv.info._Z19_minus_axpby_kernelILi3ELi1024EEvPKfS1_Pfi --------------------------
	.section	.nv.info._Z19_minus_axpby_kernelILi3ELi1024EEvPKfS1_Pfi,"",@"SHT_CUDA_INFO"
	.sectionflags	@""
	.align	4


	//----- nvinfo : EIATTR_CUDA_API_VERSION
	.align		4
        /*0000*/ 	.byte	0x04, 0x37
        /*0002*/ 	.short	(.L_61 - .L_60)
.L_60:
        /*0004*/ 	.word	0x00000082


	//----- nvinfo : EIATTR_KPARAM_INFO
	.align		4
.L_61:
        /*0008*/ 	.byte	0x04, 0x17
        /*000a*/ 	.short	(.L_63 - .L_62)
.L_62:
        /*000c*/ 	.word	0x00000000
        /*0010*/ 	.short	0x0003
        /*0012*/ 	.short	0x0018
        /*0014*/ 	.byte	0x00, 0xf0, 0x11, 0x00


	//----- nvinfo : EIATTR_KPARAM_INFO
	.align		4
.L_63:
        /*0018*/ 	.byte	0x04, 0x17
        /*001a*/ 	.short	(.L_65 - .L_64)
.L_64:
        /*001c*/ 	.word	0x00000000
        /*0020*/ 	.short	0x0002
        /*0022*/ 	.short	0x0010
        /*0024*/ 	.byte	0x00, 0xf5, 0x21, 0x00


	//----- nvinfo : EIATTR_KPARAM_INFO
	.align		4
.L_65:
        /*0028*/ 	.byte	0x04, 0x17
        /*002a*/ 	.short	(.L_67 - .L_66)
.L_66:
        /*002c*/ 	.word	0x00000000
        /*0030*/ 	.short	0x0001
        /*0032*/ 	.short	0x0008
        /*0034*/ 	.byte	0x00, 0xf5, 0x21, 0x00


	//----- nvinfo : EIATTR_KPARAM_INFO
	.align		4
.L_67:
        /*0038*/ 	.byte	0x04, 0x17
        /*003a*/ 	.short	(.L_69 - .L_68)
.L_68:
        /*003c*/ 	.word	0x00000000
        /*0040*/ 	.short	0x0000
        /*0042*/ 	.short	0x0000
        /*0044*/ 	.byte	0x00, 0xf5, 0x21, 0x00


	//----- nvinfo : EIATTR_SPARSE_MMA_MASK
	.align		4
.L_69:
        /*0048*/ 	.byte	0x03, 0x50
        /*004a*/ 	.short	0x0000


	//----- nvinfo : EIATTR_MAXREG_COUNT
	.align		4
        /*004c*/ 	.byte	0x03, 0x1b
        /*004e*/ 	.short	0x00ff


	//----- nvinfo : EIATTR_MERCURY_ISA_VERSION
	.align		4
        /*0050*/ 	.byte	0x03, 0x5f
        /*0052*/ 	.short	0x0101


	//----- nvinfo : EIATTR_VRC_CTA_INIT_COUNT
	.align		4
        /*0054*/ 	.byte	0x02, 0x4a
	.zero		1
	.zero		1


	//----- nvinfo : EIATTR_EXIT_INSTR_OFFSETS
	.align		4
        /*0058*/ 	.byte	0x04, 0x1c
        /*005a*/ 	.short	(.L_71 - .L_70)


	//   ....[0]....
.L_70:
        /*005c*/ 	.word	0x00000070


	//   ....[1]....
        /*0060*/ 	.word	0x00000130


	//----- nvinfo : EIATTR_CBANK_PARAM_SIZE
	.align		4
.L_71:
        /*0064*/ 	.byte	0x03, 0x19
        /*0066*/ 	.short	0x001c


	//----- nvinfo : EIATTR_PARAM_CBANK
	.align		4
        /*0068*/ 	.byte	0x04, 0x0a
        /*006a*/ 	.short	(.L_73 - .L_72)
	.align		4
.L_72:
        /*006c*/ 	.word	index@(.nv.constant0._Z19_minus_axpby_kernelILi3ELi1024EEvPKfS1_Pfi)
        /*0070*/ 	.short	0x0380
        /*0072*/ 	.short	0x001c


	//----- nvinfo : EIATTR_SW_WAR
	.align		4
.L_73:
        /*0074*/ 	.byte	0x04, 0x36
        /*0076*/ 	.short	(.L_75 - .L_74)
.L_74:
        /*0078*/ 	.word	0x00000008
.L_75:


//--------------------- .nv.info._Z12axpby_kernelILi3ELi1024EEvPKfS1_Pfi --------------------------
	.section	.nv.info._Z12axpby_kernelILi3ELi1024EEvPKfS1_Pfi,"",@"SHT_CUDA_INFO"
	.sectionflags	@""
	.align	4


	//----- nvinfo : EIATTR_CUDA_API_VERSION
	.align		4
        /*0000*/ 	.byte	0x04, 0x37
        /*0002*/ 	.short	(.L_77 - .L_76)
.L_76:
        /*0004*/ 	.word	0x00000082


	//----- nvinfo : EIATTR_KPARAM_INFO
	.align		4
.L_77:
        /*0008*/ 	.byte	0x04, 0x17
        /*000a*/ 	.short	(.L_79 - .L_78)
.L_78:
        /*000c*/ 	.word	0x00000000
        /*0010*/ 	.short	0x0003
        /*0012*/ 	.short	0x0018
        /*0014*/ 	.byte	0x00, 0xf0, 0x11, 0x00


	//----- nvinfo : EIATTR_KPARAM_INFO
	.align		4
.L_79:
        /*0018*/ 	.byte	0x04, 0x17
        /*001a*/ 	.short	(.L_81 - .L_80)
.L_80:
        /*001c*/ 	.word	0x00000000
        /*0020*/ 	.short	0x0002
        /*0022*/ 	.short	0x0010
        /*0024*/ 	.byte	0x00, 0xf5, 0x21, 0x00


	//----- nvinfo : EIATTR_KPARAM_INFO
	.align		4
.L_81:
        /*0028*/ 	.byte	0x04, 0x17
        /*002a*/ 	.short	(.L_83 - .L_82)
.L_82:
        /*002c*/ 	.word	0x00000000
        /*0030*/ 	.short	0x0001
        /*0032*/ 	.short	0x0008
        /*0034*/ 	.byte	0x00, 0xf5, 0x21, 0x00


	//----- nvinfo : EIATTR_KPARAM_INFO
	.align		4
.L_83:
        /*0038*/ 	.byte	0x04, 0x17
        /*003a*/ 	.short	(.L_85 - .L_84)
.L_84:
        /*003c*/ 	.word	0x00000000
        /*0040*/ 	.short	0x0000
        /*0042*/ 	.short	0x0000
        /*0044*/ 	.byte	0x00, 0xf5, 0x21, 0x00


	//----- nvinfo : EIATTR_SPARSE_MMA_MASK
	.align		4
.L_85:
        /*0048*/ 	.byte	0x03, 0x50
        /*004a*/ 	.short	0x0000


	//----- nvinfo : EIATTR_MAXREG_COUNT
	.align		4
        /*004c*/ 	.byte	0x03, 0x1b
        /*004e*/ 	.short	0x00ff


	//----- nvinfo : EIATTR_MERCURY_ISA_VERSION
	.align		4
        /*0050*/ 	.byte	0x03, 0x5f
        /*0052*/ 	.short	0x0101


	//----- nvinfo : EIATTR_VRC_CTA_INIT_COUNT
	.align		4
        /*0054*/ 	.byte	0x02, 0x4a
	.zero		1
	.zero		1


	//----- nvinfo : EIATTR_EXIT_INSTR_OFFSETS
	.align		4
        /*0058*/ 	.byte	0x04, 0x1c
        /*005a*/ 	.short	(.L_87 - .L_86)


	//   ....[0]....
.L_86:
        /*005c*/ 	.word	0x00000070


	//   ....[1]....
        /*0060*/ 	.word	0x00000130


	//----- nvinfo : EIATTR_CBANK_PARAM_SIZE
	.align		4
.L_87:
        /*0064*/ 	.byte	0x03, 0x19
        /*0066*/ 	.short	0x001c


	//----- nvinfo : EIATTR_PARAM_CBANK
	.align		4
        /*0068*/ 	.byte	0x04, 0x0a
        /*006a*/ 	.short	(.L_89 - .L_88)
	.align		4
.L_88:
        /*006c*/ 	.word	index@(.nv.constant0._Z12axpby_kernelILi3ELi1024EEvPKfS1_Pfi)
        /*0070*/ 	.short	0x0380
        /*0072*/ 	.short	0x001c


	//----- nvinfo : EIATTR_SW_WAR
	.align		4
.L_89:
        /*0074*/ 	.byte	0x04, 0x36
        /*0076*/ 	.short	(.L_91 - .L_90)
.L_90:
        /*0078*/ 	.word	0x00000008
.L_91:


//--------------------- .nv.info._Z20matrix_vector_kernelILi3ELi1024EEvPKfPfS2_i --------------------------
	.section	.nv.info._Z20matrix_vector_kernelILi3ELi1024EEvPKfPfS2_i,"",@"SHT_CUDA_INFO"
	.sectionflags	@""
	.align	4


	//----- nvinfo : EIATTR_CUDA_API_VERSION
	.align		4
        /*0000*/ 	.byte	0x04, 0x37
        /*0002*/ 	.short	(.L_93 - .L_92)
.L_92:
        /*0004*/ 	.word	0x00000082


	//----- nvinfo : EIATTR_KPARAM_INFO
	.align		4
.L_93:
        /*0008*/ 	.byte	0x04, 0x17
        /*000a*/ 	.short	(.L_95 - .L_94)
.L_94:
        /*000c*/ 	.word	0x00000000
        /*0010*/ 	.short	0x0003
        /*0012*/ 	.short	0x0018
        /*0014*/ 	.byte	0x00, 0xf0, 0x11, 0x00


	//----- nvinfo : EIATTR_KPARAM_INFO
	.align		4
.L_95:
        /*0018*/ 	.byte	0x04, 0x17
        /*001a*/ 	.short	(.L_97 - .L_96)
.L_96:
        /*001c*/ 	.word	0x00000000
        /*0020*/ 	.short	0x0002
        /*0022*/ 	.short	0x0010
        /*0024*/ 	.byte	0x00, 0xf5, 0x21, 0x00


	//----- nvinfo : EIATTR_KPARAM_INFO
	.align		4
.L_97:
        /*0028*/ 	.byte	0x04, 0x17
        /*002a*/ 	.short	(.L_99 - .L_98)
.L_98:
        /*002c*/ 	.word	0x00000000
        /*0030*/ 	.short	0x0001
        /*0032*/ 	.short	0x0008
        /*0034*/ 	.byte	0x00, 0xf5, 0x21, 0x00


	//----- nvinfo : EIATTR_KPARAM_INFO
	.align		4
.L_99:
        /*0038*/ 	.byte	0x04, 0x17
        /*003a*/ 	.short	(.L_101 - .L_100)
.L_100:
        /*003c*/ 	.word	0x00000000
        /*0040*/ 	.short	0x0000
        /*0042*/ 	.short	0x0000
        /*0044*/ 	.byte	0x00, 0xf5, 0x21, 0x00


	//----- nvinfo : EIATTR_SPARSE_MMA_MASK
	.align		4
.L_101:
        /*0048*/ 	.byte	0x03, 0x50
        /*004a*/ 	.short	0x0000


	//----- nvinfo : EIATTR_MAXREG_COUNT
	.align		4
        /*004c*/ 	.byte	0x03, 0x1b
        /*004e*/ 	.short	0x00ff


	//----- nvinfo : EIATTR_NUM_BARRIERS
	.align		4
        /*0050*/ 	.byte	0x02, 0x4c
        /*0052*/ 	.byte	0x01
	.zero		1


	//----- nvinfo : EIATTR_MERCURY_ISA_VERSION
	.align		4
        /*0054*/ 	.byte	0x03, 0x5f
        /*0056*/ 	.short	0x0101


	//----- nvinfo : EIATTR_VRC_CTA_INIT_COUNT
	.align		4
        /*0058*/ 	.byte	0x02, 0x4a
	.zero		1
	.zero		1


	//----- nvinfo : EIATTR_EXIT_INSTR_OFFSETS
	.align		4
        /*005c*/ 	.byte	0x04, 0x1c
        /*005e*/ 	.short	(.L_103 - .L_102)


	//   ....[0]....
.L_102:
        /*0060*/ 	.word	0x00000040


	//   ....[1]....
        /*0064*/ 	.word	0x000007f0


	//----- nvinfo : EIATTR_CBANK_PARAM_SIZE
	.align		4
.L_103:
        /*0068*/ 	.byte	0x03, 0x19
        /*006a*/ 	.short	0x001c


	//----- nvinfo : EIATTR_PARAM_CBANK
	.align		4
        /*006c*/ 	.byte	0x04, 0x0a
        /*006e*/ 	.short	(.L_105 - .L_104)
	.align		4
.L_104:
        /*0070*/ 	.word	index@(.nv.constant0._Z20matrix_vector_kernelILi3ELi1024EEvPKfPfS2_i)
        /*0074*/ 	.short	0x0380
        /*0076*/ 	.short	0x001c


	//----- nvinfo : EIATTR_SW_WAR
	.align		4
.L_105:
        /*0078*/ 	.byte	0x04, 0x36
        /*007a*/ 	.short	(.L_107 - .L_106)
.L_106:
        /*007c*/ 	.word	0x00000008
.L_107:


//--------------------- .nv.info._Z8sumArrayILi1024EEvPKfiPf --------------------------
	.section	.nv.info._Z8sumArrayILi1024EEvPKfiPf,"",@"SHT_CUDA_INFO"
	.sectionflags	@""
	.align	4


	//----- nvinfo : EIATTR_CUDA_API_VERSION
	.align		4
        /*0000*/ 	.byte	0x04, 0x37
        /*0002*/ 	.short	(.L_109 - .L_108)
.L_108:
        /*0004*/ 	.word	0x00000082


	//----- nvinfo : EIATTR_KPARAM_INFO
	.align		4
.L_109:
        /*0008*/ 	.byte	0x04, 0x17
        /*000a*/ 	.short	(.L_111 - .L_110)
.L_110:
        /*000c*/ 	.word	0x00000000
        /*0010*/ 	.short	0x0002
        /*0012*/ 	.short	0x0010
        /*0014*/ 	.byte	0x00, 0xf5, 0x21, 0x00


	//----- nvinfo : EIATTR_KPARAM_INFO
	.align		4
.L_111:
        /*0018*/ 	.byte	0x04, 0x17
        /*001a*/ 	.short	(.L_113 - .L_112)
.L_112:
        /*001c*/ 	.word	0x00000000
        /*0020*/ 	.short	0x0001
        /*0022*/ 	.short	0x0008
        /*0024*/ 	.byte	0x00, 0xf0, 0x11, 0x00


	//----- nvinfo : EIATTR_KPARAM_INFO
	.align		4
.L_113:
        /*0028*/ 	.byte	0x04, 0x17
        /*002a*/ 	.short	(.L_115 - .L_114)
.L_114:
        /*002c*/ 	.word	0x00000000
        /*0030*/ 	.short	0x0000
        /*0032*/ 	.short	0x0000
        /*0034*/ 	.byte	0x00, 0xf5, 0x21, 0x00


	//----- nvinfo : EIATTR_SPARSE_MMA_MASK
	.align		4
.L_115:
        /*0038*/ 	.byte	0x03, 0x50
        /*003a*/ 	.short	0x0000


	//----- nvinfo : EIATTR_MAXREG_COUNT
	.align		4
        /*003c*/ 	.byte	0x03, 0x1b
        /*003e*/ 	.short	0x00ff


	//----- nvinfo : EIATTR_NUM_BARRIERS
	.align		4
        /*0040*/ 	.byte	0x02, 0x4c
        /*0042*/ 	.byte	0x01
	.zero		1


	//----- nvinfo : EIATTR_MERCURY_ISA_VERSION
	.align		4
        /*0044*/ 	.byte	0x03, 0x5f
        /*0046*/ 	.short	0x0101


	//----- nvinfo : EIATTR_VRC_CTA_INIT_COUNT
	.align		4
        /*0048*/ 	.byte	0x02, 0x4a
	.zero		1
	.zero		1


	//----- nvinfo : EIATTR_EXIT_INSTR_OFFSETS
	.align		4
        /*004c*/ 	.byte	0x04, 0x1c
        /*004e*/ 	.short	(.L_117 - .L_116)


	//   ....[0]....
.L_116:
        /*0050*/ 	.word	0x00000670


	//   ....[1]....
        /*0054*/ 	.word	0x000006e0


	//----- nvinfo : EIATTR_CRS_STACK_SIZE
	.align		4
.L_117:
        /*0058*/ 	.byte	0x04, 0x1e
        /*005a*/ 	.short	(.L_119 - .L_118)
.L_118:
        /*005c*/ 	.word	0x00000000


	//----- nvinfo : EIATTR_CBANK_PARAM_SIZE
	.align		4
.L_119:
        /*0060*/ 	.byte	0x03, 0x19
        /*0062*/ 	.short	0x0018


	//----- nvinfo : EIATTR_PARAM_CBANK
	.align		4
        /*0064*/ 	.byte	0x04, 0x0a
        /*0066*/ 	.short	(.L_121 - .L_120)
	.align		4
.L_120:
        /*0068*/ 	.word	index@(.nv.constant0._Z8sumArrayILi1024EEvPKfiPf)
        /*006c*/ 	.short	0x0380
        /*006e*/ 	.short	0x0018


	//----- nvinfo : EIATTR_SW_WAR
	.align		4
.L_121:
        /*0070*/ 	.byte	0x04, 0x36
        /*0072*/ 	.short	(.L_123 - .L_122)
.L_122:
        /*0074*/ 	.word	0x00000008
.L_123:


//--------------------- .nv.info._Z18dot_product_kernelILi3ELi1024EEvPKfS1_Pfi --------------------------
	.section	.nv.info._Z18dot_product_kernelILi3ELi1024EEvPKfS1_Pfi,"",@"SHT_CUDA_INFO"
	.sectionflags	@""
	.align	4


	//----- nvinfo : EIATTR_CUDA_API_VERSION
	.align		4
        /*0000*/ 	.byte	0x04, 0x37
        /*0002*/ 	.short	(.L_125 - .L_124)
.L_124:
        /*0004*/ 	.word	0x00000082


	//----- nvinfo : EIATTR_KPARAM_INFO
	.align		4
.L_125:
        /*0008*/ 	.byte	0x04, 0x17
        /*000a*/ 	.short	(.L_127 - .L_126)
.L_126:
        /*000c*/ 	.word	0x00000000
        /*0010*/ 	.short	0x0003
        /*0012*/ 	.short	0x0018
        /*0014*/ 	.byte	0x00, 0xf0, 0x11, 0x00


	//----- nvinfo : EIATTR_KPARAM_INFO
	.align		4
.L_127:
        /*0018*/ 	.byte	0x04, 0x17
        /*001a*/ 	.short	(.L_129 - .L_128)
.L_128:
        /*001c*/ 	.word	0x00000000
        /*0020*/ 	.short	0x0002
        /*0022*/ 	.short	0x0010
        /*0024*/ 	.byte	0x00, 0xf5, 0x21, 0x00


	//----- nvinfo : EIATTR_KPARAM_INFO
	.align		4
.L_129:
        /*0028*/ 	.byte	0x04, 0x17
        /*002a*/ 	.short	(.L_131 - .L_130)
.L_130:
        /*002c*/ 	.word	0x00000000
        /*0030*/ 	.short	0x0001
        /*0032*/ 	.short	0x0008
        /*0034*/ 	.byte	0x00, 0xf5, 0x21, 0x00


	//----- nvinfo : EIATTR_KPARAM_INFO
	.align		4
.L_131:
        /*0038*/ 	.byte	0x04, 0x17
        /*003a*/ 	.short	(.L_133 - .L_132)
.L_132:
        /*003c*/ 	.word	0x00000000
        /*0040*/ 	.short	0x0000
        /*0042*/ 	.short	0x0000
        /*0044*/ 	.byte	0x00, 0xf5, 0x21, 0x00


	//----- nvinfo : EIATTR_SPARSE_MMA_MASK
	.align		4
.L_133:
        /*0048*/ 	.byte	0x03, 0x50
        /*004a*/ 	.short	0x0000


	//----- nvinfo : EIATTR_MAXREG_COUNT
	.align		4
        /*004c*/ 	.byte	0x03, 0x1b
        /*004e*/ 	.short	0x00ff


	//----- nvinfo : EIATTR_NUM_BARRIERS
	.align		4
        /*0050*/ 	.byte	0x02, 0x4c
        /*0052*/ 	.byte	0x01
	.zero		1


	//----- nvinfo : EIATTR_MERCURY_ISA_VERSION
	.align		4
        /*0054*/ 	.byte	0x03, 0x5f
        /*0056*/ 	.short	0x0101


	//----- nvinfo : EIATTR_VRC_CTA_INIT_COUNT
	.align		4
        /*0058*/ 	.byte	0x02, 0x4a
	.zero		1
	.zero		1


	//----- nvinfo : EIATTR_EXIT_INSTR_OFFSETS
	.align		4
        /*005c*/ 	.byte	0x04, 0x1c
        /*005e*/ 	.short	(.L_135 - .L_134)


	//   ....[0]....
.L_134:
        /*0060*/ 	.word	0x000000b0


	//   ....[1]....
        /*0064*/ 	.word	0x00000710


	//----- nvinfo : EIATTR_CRS_STACK_SIZE
	.align		4
.L_135:
        /*0068*/ 	.byte	0x04, 0x1e
        /*006a*/ 	.short	(.L_137 - .L_136)
.L_136:
        /*006c*/ 	.word	0x00000000


	//----- nvinfo : EIATTR_CBANK_PARAM_SIZE
	.align		4
.L_137:
        /*0070*/ 	.byte	0x03, 0x19
        /*0072*/ 	.short	0x001c


	//----- nvinfo : EIATTR_PARAM_CBANK
	.align		4
        /*0074*/ 	.byte	0x04, 0x0a
        /*0076*/ 	.short	(.L_139 - .L_138)
	.align		4
.L_138:
        /*0078*/ 	.word	index@(.nv.constant0._Z18dot_product_kernelILi3ELi1024EEvPKfS1_Pfi)
        /*007c*/ 	.short	0x0380
        /*007e*/ 	.short	0x001c


	//----- nvinfo : EIATTR_SW_WAR
	.align		4
.L_139:
        /*0080*/ 	.byte	0x04, 0x36
        /*0082*/ 	.short	(.L_141 - .L_140)
.L_140:
        /*0084*/ 	.word	0x00000008
.L_141:


//--------------------- .nv.info._Z6dividePfS_S_  --------------------------
	.section	.nv.info._Z6dividePfS_S_,"",@"SHT_CUDA_INFO"
	.sectionflags	@""
	.align	4


	//----- nvinfo : EIATTR_CUDA_API_VERSION
	.align		4
        /*0000*/ 	.byte	0x04, 0x37
        /*0002*/ 	.short	(.L_143 - .L_142)
.L_142:
        /*0004*/ 	.word	0x00000082


	//----- nvinfo : EIATTR_KPARAM_INFO
	.align		4
.L_143:
        /*0008*/ 	.byte	0x04, 0x17
        /*000a*/ 	.short	(.L_145 - .L_144)
.L_144:
        /*000c*/ 	.word	0x00000000
        /*0010*/ 	.short	0x0002
        /*0012*/ 	.short	0x0010
        /*0014*/ 	.byte	0x00, 0xf5, 0x21, 0x00


	//----- nvinfo : EIATTR_KPARAM_INFO
	.align		4
.L_145:
        /*0018*/ 	.byte	0x04, 0x17
        /*001a*/ 	.short	(.L_147 - .L_146)
.L_146:
        /*001c*/ 	.word	0x00000000
        /*0020*/ 	.short	0x0001
        /*0022*/ 	.short	0x0008
        /*0024*/ 	.byte	0x00, 0xf5, 0x21, 0x00


	//----- nvinfo : EIATTR_KPARAM_INFO
	.align		4
.L_147:
        /*0028*/ 	.byte	0x04, 0x17
        /*002a*/ 	.short	(.L_149 - .L_148)
.L_148:
        /*002c*/ 	.word	0x00000000
        /*0030*/ 	.short	0x0000
        /*0032*/ 	.short	0x0000
        /*0034*/ 	.byte	0x00, 0xf5, 0x21, 0x00


	//----- nvinfo : EIATTR_SPARSE_MMA_MASK
	.align		4
.L_149:
        /*0038*/ 	.byte	0x03, 0x50
        /*003a*/ 	.short	0x0000


	//----- nvinfo : EIATTR_MAXREG_COUNT
	.align		4
        /*003c*/ 	.byte	0x03, 0x1b
        /*003e*/ 	.short	0x00ff


	//----- nvinfo : EIATTR_MERCURY_ISA_VERSION
	.align		4
        /*0040*/ 	.byte	0x03, 0x5f
        /*0042*/ 	.short	0x0101


	//----- nvinfo : EIATTR_VRC_CTA_INIT_COUNT
	.align		4
        /*0044*/ 	.byte	0x02, 0x4a
	.zero		1
	.zero		1


	//----- nvinfo : EIATTR_EXIT_INSTR_OFFSETS
	.align		4
        /*0048*/ 	.byte	0x04, 0x1c
        /*004a*/ 	.short	(.L_151 - .L_150)


	//   ....[0]....
.L_150:
        /*004c*/ 	.word	0x00000030


	//   ....[1]....
        /*0050*/ 	.word	0x00000150


	//----- nvinfo : EIATTR_CRS_STACK_SIZE
	.align		4
.L_151:
        /*0054*/ 	.byte	0x04, 0x1e
        /*0056*/ 	.short	(.L_153 - .L_152)
.L_152:
        /*0058*/ 	.word	0x00000000


	//----- nvinfo : EIATTR_CBANK_PARAM_SIZE
	.align		4
.L_153:
        /*005c*/ 	.byte	0x03, 0x19
        /*005e*/ 	.short	0x0018


	//----- nvinfo : EIATTR_PARAM_CBANK
	.align		4
        /*0060*/ 	.byte	0x04, 0x0a
        /*0062*/ 	.short	(.L_155 - .L_154)
	.align		4
.L_154:
        /*0064*/ 	.word	index@(.nv.constant0._Z6dividePfS_S_)
        /*0068*/ 	.short	0x0380
        /*006a*/ 	.short	0x0018


	//----- nvinfo : EIATTR_SW_WAR
	.align		4
.L_155:
        /*006c*/ 	.byte	0x04, 0x36
        /*006e*/ 	.short	(.L_157 - .L_156)
.L_156:
        /*0070*/ 	.word	0x00000008
.L_157:


//--------------------- .nv.callgraph             --------------------------
	.section	.nv.callgraph,"",@"SHT_CUDA_CALLGRAPH"
	.align	4
	.sectionentsize	8
	.align		4
        /*0000*/ 	.word	0x00000000
	.align		4
        /*0004*/ 	.word	0xffffffff
	.align		4
        /*0008*/ 	.word	0x00000000
	.align		4
        /*000c*/ 	.word	0xfffffffe
	.align		4
        /*0010*/ 	.word	0x00000000
	.align		4
        /*0014*/ 	.word	0xfffffffd
	.align		4
        /*0018*/ 	.word	0x00000000
	.align		4
        /*001c*/ 	.word	0xfffffffc


//--------------------- .text._Z11xpby_kernelILi3ELi1024EEvPKfPfS1_i --------------------------
	.section	.text._Z11xpby_kernelILi3ELi1024EEvPKfPfS1_i,"ax",@progbits
	.align	128
        .global         _Z11xpby_kernelILi3ELi1024EEvPKfPfS1_i
        .type           _Z11xpby_kernelILi3ELi1024EEvPKfPfS1_i,@function
        .size           _Z11xpby_kernelILi3ELi1024EEvPKfPfS1_i,(.L_x_29 - _Z11xpby_kernelILi3ELi1024EEvPKfPfS1_i)
        .other          _Z11xpby_kernelILi3ELi1024EEvPKfPfS1_i,@"STO_CUDA_ENTRY STV_DEFAULT"
_Z11xpby_kernelILi3ELi1024EEvPKfPfS1_i:
.text._Z11xpby_kernelILi3ELi1024EEvPKfPfS1_i:
[----:B------:R-:W-:Y:S01]  /*0000*/  LDC R1, c[0x0][0x37c] ;  /* 0x0000df00ff017b82 */ /* 0x000fe20000000800 */
[----:B------:R-:W0:Y:S07]  /*0010*/  S2R R9, SR_TID.X ;  /* 0x0000000000097919 */ /* 0x000e2e0000002100 */
[----:B------:R-:W1:Y:S01]  /*0020*/  S2UR UR4, SR_CTAID.X ;  /* 0x00000000000479c3 */ /* 0x000e620000002500 */
[----:B------:R-:W2:Y:S01]  /*0030*/  LDCU UR5, c[0x0][0x398] ;  /* 0x00007300ff0577ac */ /* 0x000ea20008000800 */
[----:B-1----:R-:W-:-:S06]  /*0040*/  USHF.L.U32 UR4, UR4, 0xa, URZ ;  /* 0x0000000a04047899 */ /* 0x002fcc00080006ff */
[----:B0-----:R-:W-:-:S04]  /*0050*/  LOP3.LUT R9, R9, UR4, RZ, 0xfc, !PT ;  /* 0x0000000409097c12 */ /* 0x001fc8000f8efcff */
[----:B--2---:R-:W-:-:S13]  /*0060*/  ISETP.GE.AND P0, PT, R9, UR5, PT ;  /* 0x0000000509007c0c */ /* 0x004fda000bf06270 */
[----:B------:R-:W-:Y:S05]  /*0070*/  @P0 EXIT ;  /* 0x000000000000094d */ /* 0x000fea0003800000 */
[----:B------:R-:W0:Y:S01]  /*0080*/  LDC.64 R2, c[0x0][0x380] ;  /* 0x0000e000ff027b82 */ /* 0x000e220000000a00 */
[----:B------:R-:W1:Y:S07]  /*0090*/  LDCU.64 UR4, c[0x0][0x358] ;  /* 0x00006b00ff0477ac */ /* 0x000e6e0008000a00 */
[----:B------:R-:W2:Y:S08]  /*00a0*/  LDC.64 R6, c[0x0][0x388] ;  /* 0x0000e200ff067b82 */ /* 0x000eb00000000a00 */
[----:B------:R-:W3:Y:S01]  /*00b0*/  LDC.64 R4, c[0x0][0x390] ;  /* 0x0000e400ff047b82 */ /* 0x000ee20000000a00 */
[----:B0-----:R-:W-:-:S06]  /*00c0*/  IMAD.WIDE R2, R9, 0x4, R2 ;  /* 0x0000000409027825 */ /* 0x001fcc00078e0202 */
[----:B-1----:R-:W4:Y:S01]  /*00d0*/  LDG.E R2, desc[UR4][R2.64] ;  /* 0x0000000402027981 */ /* 0x002f22000c1e1900 */
[----:B--2---:R-:W-:-:S05]  /*00e0*/  IMAD.WIDE R6, R9, 0x4, R6 ;  /* 0x0000000409067825 */ /* 0x004fca00078e0206 */
[----:B------:R-:W4:Y:S04]  /*00f0*/  LDG.E R0, desc[UR4][R6.64] ;  /* 0x0000000406007981 */ /* 0x000f28000c1e1900 */
[----:B---3--:R-:W4:Y:S02]  /*0100*/  LDG.E R5, desc[UR4][R4.64] ;  /* 0x0000000404057981 */ /* 0x008f24000c1e1900 */
[----:B----4-:R-:W-:-:S05]  /*0110*/  FFMA R9, R5, R0, R2 ;  /* 0x0000000005097223 */ /* 0x010fca0000000002 */
[----:B------:R-:W-:Y:S01]  /*0120*/  STG.E desc[UR4][R6.64], R9 ;  /* 0x0000000906007986 */ /* 0x000fe2000c101904 */
[----:B------:R-:W-:Y:S05]  /*0130*/  EXIT ;  /* 0x000000000000794d */ /* 0x000fea0003800000 */
.L_x_0:
[----:B------:R-:W-:-:S00]  /*0140*/  BRA `(.L_x_0) ;  /* 0xfffffffc00fc7947 */ /* 0x000fc0000383ffff */
[----:B------:R-:W-:-:S00]  /*0150*/  NOP ;  /* 0x0000000000007918 */ /* 0x000fc00000000000 */
        /* <DEDUP_REMOVED lines=10> */
.L_x_29:


//--------------------- .text._Z19_minus_axpby_kernelILi3ELi1024EEvPKfS1_Pfi --------------------------
	.section	.text._Z19_minus_axpby_kernelILi3ELi1024EEvPKfS1_Pfi,"ax",@progbits
	.align	128
        .global         _Z19_minus_axpby_kernelILi3ELi1024EEvPKfS1_Pfi
        .type           _Z19_minus_axpby_kernelILi3ELi1024EEvPKfS1_Pfi,@function
        .size           _Z19_minus_axpby_kernelILi3ELi1024EEvPKfS1_Pfi,(.L_x_30 - _Z19_minus_axpby_kernelILi3ELi1024EEvPKfS1_Pfi)
        .other          _Z19_minus_axpby_kernelILi3ELi1024EEvPKfS1_Pfi,@"STO_CUDA_ENTRY STV_DEFAULT"
_Z19_minus_axpby_kernelILi3ELi1024EEvPKfS1_Pfi:
.text._Z19_minus_axpby_kernelILi3ELi1024EEvPKfS1_Pfi:
        /* <DEDUP_REMOVED lines=17> */
[----:B----4-:R-:W-:-:S05]  /*0110*/  FFMA R9, -R2, R5, R9 ;  /* 0x0000000502097223 */ /* 0x010fca0000000109 */
[----:B------:R-:W-:Y:S01]  /*0120*/  STG.E desc[UR4][R6.64], R9 ;  /* 0x0000000906007986 */ /* 0x000fe2000c101904 */
[----:B------:R-:W-:Y:S05]  /*0130*/  EXIT ;  /* 0x000000000000794d */ /* 0x000fea0003800000 */
.L_x_1:
        /* <DEDUP_REMOVED lines=12> */
.L_x_30:


//--------------------- .text._Z12axpby_kernelILi3ELi1024EEvPKfS1_Pfi --------------------------
	.section	.text._Z12axpby_kernelILi3ELi1024EEvPKfS1_Pfi,"ax",@progbits
	.align	128
        .global         _Z12axpby_kernelILi3ELi1024EEvPKfS1_Pfi
        .type           _Z12axpby_kernelILi3ELi1024EEvPKfS1_Pfi,@function
        .size           _Z12axpby_kernelILi3ELi1024EEvPKfS1_Pfi,(.L_x_31 - _Z12axpby_kernelILi3ELi1024EEvPKfS1_Pfi)
        .other          _Z12axpby_kernelILi3ELi1024EEvPKfS1_Pfi,@"STO_CUDA_ENTRY STV_DEFAULT"
_Z12axpby_kernelILi3ELi1024EEvPKfS1_Pfi:
.text._Z12axpby_kernelILi3ELi1024EEvPKfS1_Pfi:
        /* <DEDUP_REMOVED lines=20> */
.L_x_2:
        /* <DEDUP_REMOVED lines=12> */
.L_x_31:


//--------------------- .text._Z20matrix_vector_kernelILi3ELi1024EEvPKfPfS2_i --------------------------
	.section	.text._Z20matrix_vector_kernelILi3ELi1024EEvPKfPfS2_i,"ax",@progbits
	.align	128
        .global         _Z20matrix_vector_kernelILi3ELi1024EEvPKfPfS2_i
        .type           _Z20matrix_vector_kernelILi3ELi1024EEvPKfPfS2_i,@function
        .size           _Z20matrix_vector_kernelILi3ELi1024EEvPKfPfS2_i,(.L_x_32 - _Z20matrix_vector_kernelILi3ELi1024EEvPKfPfS2_i)
        .other          _Z20matrix_vector_kernelILi3ELi1024EEvPKfPfS2_i,@"STO_CUDA_ENTRY STV_DEFAULT"
_Z20matrix_vector_kernelILi3ELi1024EEvPKfPfS2_i:
.text._Z20matrix_vector_kernelILi3ELi1024EEvPKfPfS2_i:
[----:B------:R-:W-:Y:S08]  /*0000*/  LDC R1, c[0x0][0x37c] ;  /* 0x0000df00ff017b82 */ /* 0x000ff00000000800 */
[----:B------:R-:W0:Y:S08]  /*0010*/  S2UR UR6, SR_CTAID.X ;  /* 0x00000000000679c3 */ /* 0x000e300000002500 */
[----:B------:R-:W0:Y:S02]  /*0020*/  LDC R0, c[0x0][0x398] ;  /* 0x0000e600ff007b82 */ /* 0x000e240000000800 */
[----:B0-----:R-:W-:-:S13]  /*0030*/  ISETP.LE.U32.AND P0, PT, R0, UR6, PT ;  /* 0x0000000600007c0c */ /* 0x001fda000bf03070 */
[----:B------:R-:W-:Y:S05]  /*0040*/  @P0 EXIT ;  /* 0x000000000000094d */ /* 0x000fea0003800000 */
[----:B------:R-:W0:Y:S01]  /*0050*/  S2R R0, SR_TID.X ;  /* 0x0000000000007919 */ /* 0x000e220000002100 */
[----:B------:R-:W1:Y:S01]  /*0060*/  S2UR UR5, SR_CgaCtaId ;  /* 0x00000000000579c3 */ /* 0x000e620000008800 */
[----:B------:R-:W-:Y:S01]  /*0070*/  UMOV UR4, 0x400 ;  /* 0x0000040000047882 */ /* 0x000fe20000000000 */
[----:B------:R-:W-:Y:S01]  /*0080*/  IMAD.U32 R5, RZ, RZ, UR6 ;  /* 0x00000006ff057e24 */ /* 0x000fe2000f8e00ff */
[----:B------:R-:W2:Y:S05]  /*0090*/  LDCU.64 UR8, c[0x0][0x358] ;  /* 0x00006b00ff0877ac */ /* 0x000eaa0008000a00 */
[----:B------:R-:W3:Y:S01]  /*00a0*/  LDC.64 R2, c[0x0][0x388] ;  /* 0x0000e200ff027b82 */ /* 0x000ee20000000a00 */
[----:B-1----:R-:W-:-:S06]  /*00b0*/  ULEA UR4, UR5, UR4, 0x18 ;  /* 0x0000000405047291 */ /* 0x002fcc000f8ec0ff */
[C---:B0-----:R-:W-:Y:S01]  /*00c0*/  LEA R4, R0.reuse, UR4, 0x2 ;  /* 0x0000000400047c11 */ /* 0x041fe2000f8e10ff */
[----:B--23--:R-:W-:-:S07]  /*00d0*/  IMAD.WIDE.U32 R2, R0, 0x4, R2 ;  /* 0x0000000400027825 */ /* 0x00cfce00078e0002 */
.L_x_5:
[----:B------:R-:W-:Y:S01]  /*00e0*/  ISETP.NE.AND P1, PT, R0, RZ, PT ;  /* 0x000000ff0000720c */ /* 0x000fe20003f25270 */
[----:B------:R-:W0:-:S12]  /*00f0*/  LDCU UR5, c[0x0][0x398] ;  /* 0x00007300ff0577ac */ /* 0x000e180008000800 */
[----:B------:R-:W1:Y:S01]  /*0100*/  @!P1 S2R R7, SR_CgaCtaId ;  /* 0x0000000000079919 */ /* 0x000e620000008800 */
[----:B------:R-:W-:Y:S01]  /*0110*/  @!P1 MOV R6, 0x400 ;  /* 0x0000040000069802 */ /* 0x000fe20000000f00 */
[----:B0-----:R-:W-:-:S03]  /*0120*/  UISETP.GE.AND UP0, UPT, UR5, 0x1, UPT ;  /* 0x000000010500788c */ /* 0x001fc6000bf06270 */
[----:B-1----:R-:W-:-:S05]  /*0130*/  @!P1 LEA R6, R7, R6, 0x18 ;  /* 0x0000000607069211 */ /* 0x002fca00078ec0ff */
[----:B------:R0:W-:Y:S01]  /*0140*/  @!P1 STS [R6+0x1000], RZ ;  /* 0x001000ff06009388 */ /* 0x0001e20000000800 */
[----:B------:R-:W-:Y:S05]  /*0150*/  BRA.U !UP0, `(.L_x_3) ;  /* 0x00000005087c7547 */ /* 0x000fea000b800000 */
[--C-:B0-----:R-:W-:Y:S01]  /*0160*/  IMAD R6, R5, UR5, R0.reuse ;  /* 0x0000000505067c24 */ /* 0x101fe2000f8e0200 */
[----:B------:R-:W0:Y:S01]  /*0170*/  LDCU UR6, c[0x0][0x398] ;  /* 0x00007300ff0677ac */ /* 0x000e220008000800 */
[----:B------:R-:W-:Y:S02]  /*0180*/  IMAD.MOV.U32 R8, RZ, RZ, R0 ;  /* 0x000000ffff087224 */ /* 0x000fe400078e0000 */
[----:B------:R-:W-:Y:S01]  /*0190*/  IMAD.MOV.U32 R10, RZ, RZ, R2 ;  /* 0x000000ffff0a7224 */ /* 0x000fe200078e0002 */
[----:B------:R-:W-:Y:S01]  /*01a0*/  UMOV UR4, URZ ;  /* 0x000000ff00047c82 */ /* 0x000fe20008000000 */
[----:B------:R-:W-:-:S07]  /*01b0*/  IMAD.MOV.U32 R7, RZ, RZ, R3 ;  /* 0x000000ffff077224 */ /* 0x000fce00078e0003 */
.L_x_4:
[----:B0-----:R-:W-:Y:S02]  /*01c0*/  UMOV UR5, UR6 ;  /* 0x0000000600057c82 */ /* 0x001fe40008000000 */
[----:B------:R-:W-:-:S13]  /*01d0*/  ISETP.GE.U32.AND P0, PT, R8, UR5, PT ;  /* 0x0000000508007c0c */ /* 0x000fda000bf06070 */
[----:B------:R-:W0:Y:S01]  /*01e0*/  @!P0 LDC.64 R12, c[0x0][0x380] ;  /* 0x0000e000ff0c8b82 */ /* 0x000e220000000a00 */
[----:B------:R-:W-:-:S06]  /*01f0*/  @!P0 IMAD.MOV.U32 R11, RZ, RZ, R7 ;  /* 0x000000ffff0b8224 */ /* 0x000fcc00078e0007 */
[----:B------:R-:W2:Y:S01]  /*0200*/  @!P0 LDG.E R11, desc[UR8][R10.64] ;  /* 0x000000080a0b8981 */ /* 0x000ea2000c1e1900 */
[----:B0-----:R-:W-:-:S06]  /*0210*/  @!P0 IMAD.WIDE.U32 R12, R6, 0x4, R12 ;  /* 0x00000004060c8825 */ /* 0x001fcc00078e000c */
[----:B------:R-:W2:Y:S01]  /*0220*/  @!P0 LDG.E R12, desc[UR8][R12.64] ;  /* 0x000000080c0c8981 */ /* 0x000ea2000c1e1900 */
[----:B-1----:R-:W-:Y:S01]  /*0230*/  HFMA2 R9, -RZ, RZ, 0, 0 ;  /* 0x00000000ff097431 */ /* 0x002fe200000001ff */
[----:B------:R-:W-:Y:S01]  /*0240*/  ISETP.GT.U32.AND P1, PT, R0, 0x1ff, PT ;  /* 0x000001ff0000780c */ /* 0x000fe20003f24070 */
[----:B--2---:R-:W-:-:S05]  /*0250*/  @!P0 FMUL R9, R12, R11 ;  /* 0x0000000b0c098220 */ /* 0x004fca0000400000 */
[----:B------:R-:W-:Y:S01]  /*0260*/  STS [R4], R9 ;  /* 0x0000000904007388 */ /* 0x000fe20000000800 */
[----:B------:R-:W-:Y:S06]  /*0270*/  BAR.SYNC.DEFER_BLOCKING 0x0 ;  /* 0x0000000000007b1d */ /* 0x000fec0000010000 */
[----:B------:R-:W-:Y:S04]  /*0280*/  @!P1 LDS R14, [R4+0x800] ;  /* 0x00080000040e9984 */ /* 0x000fe80000000800 */
[----:B------:R-:W0:Y:S01]  /*0290*/  @!P1 LDS R15, [R4] ;  /* 0x00000000040f9984 */ /* 0x000e220000000800 */
[----:B------:R-:W-:Y:S01]  /*02a0*/  ISETP.GT.U32.AND P0, PT, R0, 0xff, PT ;  /* 0x000000ff0000780c */ /* 0x000fe20003f04070 */
[----:B0-----:R-:W-:-:S05]  /*02b0*/  @!P1 FADD R15, R14, R15 ;  /* 0x0000000f0e0f9221 */ /* 0x001fca0000000000 */
[----:B------:R-:W-:Y:S01]  /*02c0*/  @!P1 STS [R4], R15 ;  /* 0x0000000f04009388 */ /* 0x000fe20000000800 */
        /* <DEDUP_REMOVED lines=42> */
[----:B------:R-:W-:Y:S01]  /*0570*/  BAR.SYNC.DEFER_BLOCKING 0x0 ;  /* 0x0000000000007b1d */ /* 0x000fe20000010000 */
[----:B------:R-:W-:-:S05]  /*0580*/  ISETP.NE.AND P1, PT, R0, RZ, PT ;  /* 0x000000ff0000720c */ /* 0x000fca0003f25270 */
[----:B------:R-:W-:Y:S04]  /*0590*/  @!P2 LDS R9, [R4+0x8] ;  /* 0x000008000409a984 */ /* 0x000fe80000000800 */
[----:B------:R-:W0:Y:S04]  /*05a0*/  @!P2 LDS R12, [R4] ;  /* 0x00000000040ca984 */ /* 0x000e280000000800 */
[----:B------:R-:W1:Y:S01]  /*05b0*/  @!P1 S2R R14, SR_CgaCtaId ;  /* 0x00000000000e9919 */ /* 0x000e620000008800 */
[----:B------:R-:W-:Y:S01]  /*05c0*/  @!P1 MOV R13, 0x400 ;  /* 0x00000400000d9802 */ /* 0x000fe20000000f00 */
[----:B0-----:R-:W-:-:S05]  /*05d0*/  @!P2 FADD R9, R9, R12 ;  /* 0x0000000c0909a221 */ /* 0x001fca0000000000 */
[----:B------:R-:W-:Y:S01]  /*05e0*/  @!P2 STS [R4], R9 ;  /* 0x000000090400a388 */ /* 0x000fe20000000800 */
[----:B------:R-:W-:Y:S01]  /*05f0*/  BAR.SYNC.DEFER_BLOCKING 0x0 ;  /* 0x0000000000007b1d */ /* 0x000fe20000010000 */
[----:B-1----:R-:W-:-:S05]  /*0600*/  @!P1 LEA R13, R14, R13, 0x18 ;  /* 0x0000000d0e0d9211 */ /* 0x002fca00078ec0ff */
[----:B------:R-:W-:Y:S04]  /*0610*/  @!P1 LDS R12, [R13+0x4] ;  /* 0x000004000d0c9984 */ /* 0x000fe80000000800 */
[----:B------:R-:W0:Y:S01]  /*0620*/  @!P1 LDS R11, [R4] ;  /* 0x00000000040b9984 */ /* 0x000e220000000800 */
[----:B------:R-:W1:Y:S01]  /*0630*/  @!P1 S2R R15, SR_CgaCtaId ;  /* 0x00000000000f9919 */ /* 0x000e620000008800 */
[----:B------:R-:W-:Y:S01]  /*0640*/  @!P1 MOV R14, 0x400 ;  /* 0x00000400000e9802 */ /* 0x000fe20000000f00 */
[----:B0-----:R-:W-:-:S05]  /*0650*/  @!P1 FADD R11, R12, R11 ;  /* 0x0000000b0c0b9221 */ /* 0x001fca0000000000 */
[----:B------:R-:W-:Y:S01]  /*0660*/  @!P1 STS [R4], R11 ;  /* 0x0000000b04009388 */ /* 0x000fe20000000800 */
[----:B-1----:R-:W-:Y:S01]  /*0670*/  @!P1 LEA R14, R15, R14, 0x18 ;  /* 0x0000000e0f0e9211 */ /* 0x002fe200078ec0ff */
[----:B------:R-:W-:Y:S06]  /*0680*/  BAR.SYNC.DEFER_BLOCKING 0x0 ;  /* 0x0000000000007b1d */ /* 0x000fec0000010000 */
[----:B------:R-:W-:Y:S04]  /*0690*/  @!P1 LDS R12, [R14] ;  /* 0x000000000e0c9984 */ /* 0x000fe80000000800 */
[----:B------:R-:W0:Y:S01]  /*06a0*/  @!P1 LDS R9, [R14+0x1000] ;  /* 0x001000000e099984 */ /* 0x000e220000000800 */
[----:B------:R-:W-:-:S04]  /*06b0*/  UIADD3 UR4, UPT, UPT, UR4, 0x400, URZ ;  /* 0x0000040004047890 */ /* 0x000fc8000fffe0ff */
[----:B------:R-:W-:Y:S01]  /*06c0*/  UISETP.GE.AND UP0, UPT, UR4, UR5, UPT ;  /* 0x000000050400728c */ /* 0x000fe2000bf06270 */
[----:B------:R-:W-:Y:S01]  /*06d0*/  IADD3 R10, P0, PT, R10, 0x1000, RZ ;  /* 0x000010000a0a7810 */ /* 0x000fe20007f1e0ff */
[----:B------:R-:W-:Y:S01]  /*06e0*/  VIADD R8, R8, 0x400 ;  /* 0x0000040008087836 */ /* 0x000fe20000000000 */
[----:B------:R-:W-:-:S03]  /*06f0*/  IADD3 R6, PT, PT, R6, 0x400, RZ ;  /* 0x0000040006067810 */ /* 0x000fc60007ffe0ff */
[----:B------:R-:W-:Y:S02]  /*0700*/  IMAD.X R7, RZ, RZ, R7, P0 ;  /* 0x000000ffff077224 */ /* 0x000fe400000e0607 */
[----:B0-----:R-:W-:-:S05]  /*0710*/  @!P1 FADD R9, R12, R9 ;  /* 0x000000090c099221 */ /* 0x001fca0000000000 */
[----:B------:R1:W-:Y:S01]  /*0720*/  @!P1 STS [R14+0x1000], R9 ;  /* 0x001000090e009388 */ /* 0x0003e20000000800 */
[----:B------:R-:W-:Y:S06]  /*0730*/  BAR.SYNC.DEFER_BLOCKING 0x0 ;  /* 0x0000000000007b1d */ /* 0x000fec0000010000 */
[----:B------:R-:W-:Y:S05]  /*0740*/  BRA.U !UP0, `(.L_x_4) ;  /* 0xfffffff9089c7547 */ /* 0x000fea000b83ffff */
.L_x_3:
[----:B------:R-:W1:Y:S01]  /*0750*/  @!P1 S2R R7, SR_CgaCtaId ;  /* 0x0000000000079919 */ /* 0x000e620000008800 */
[----:B0-----:R-:W-:-:S04]  /*0760*/  @!P1 MOV R6, 0x400 ;  /* 0x0000040000069802 */ /* 0x001fc80000000f00 */
[----:B-1----:R-:W-:Y:S02]  /*0770*/  @!P1 LEA R9, R7, R6, 0x18 ;  /* 0x0000000607099211 */ /* 0x002fe400078ec0ff */
[----:B------:R-:W0:Y:S04]  /*0780*/  @!P1 LDC.64 R6, c[0x0][0x390] ;  /* 0x0000e400ff069b82 */ /* 0x000e280000000a00 */
[----:B------:R-:W1:Y:S01]  /*0790*/  @!P1 LDS R9, [R9+0x1000] ;  /* 0x0010000009099984 */ /* 0x000e620000000800 */
[----:B0-----:R-:W-:-:S04]  /*07a0*/  @!P1 IMAD.WIDE.U32 R6, R5, 0x4, R6 ;  /* 0x0000000405069825 */ /* 0x001fc800078e0006 */
[----:B------:R-:W-:-:S05]  /*07b0*/  VIADD R5, R5, 0x3 ;  /* 0x0000000305057836 */ /* 0x000fca0000000000 */
[----:B------:R-:W-:Y:S01]  /*07c0*/  ISETP.GE.U32.AND P0, PT, R5, UR5, PT ;  /* 0x0000000505007c0c */ /* 0x000fe2000bf06070 */
[----:B-1----:R0:W-:-:S12]  /*07d0*/  @!P1 STG.E desc[UR8][R6.64], R9 ;  /* 0x0000000906009986 */ /* 0x0021d8000c101908 */
[----:B0-----:R-:W-:Y:S05]  /*07e0*/  @!P0 BRA `(.L_x_5) ;  /* 0xfffffff8003c8947 */ /* 0x001fea000383ffff */
[----:B------:R-:W-:Y:S05]  /*07f0*/  EXIT ;  /* 0x000000000000794d */ /* 0x000fea0003800000 */
.L_x_6:
        /* <DEDUP_REMOVED lines=16> */
.L_x_32:


//--------------------- .text._Z8sumArrayILi1024EEvPKfiPf --------------------------
	.section	.text._Z8sumArrayILi1024EEvPKfiPf,"ax",@progbits
	.align	128
        .global         _Z8sumArrayILi1024EEvPKfiPf
        .type           _Z8sumArrayILi1024EEvPKfiPf,@function
        .size           _Z8sumArrayILi1024EEvPKfiPf,(.L_x_33 - _Z8sumArrayILi1024EEvPKfiPf)
        .other          _Z8sumArrayILi1024EEvPKfiPf,@"STO_CUDA_ENTRY STV_DEFAULT"
_Z8sumArrayILi1024EEvPKfiPf:
.text._Z8sumArrayILi1024EEvPKfiPf:
[----:B------:R-:W-:Y:S01]  /*0000*/  LDC R1, c[0x0][0x37c] ;  /* 0x0000df00ff017b82 */ /* 0x000fe20000000800 */
[----:B------:R-:W0:Y:S07]  /*0010*/  S2R R0, SR_TID.X ;  /* 0x0000000000007919 */ /* 0x000e2e0000002100 */
[----:B------:R-:W1:Y:S01]  /*0020*/  S2UR UR5, SR_CgaCtaId ;  /* 0x00000000000579c3 */ /* 0x000e620000008800 */
[----:B------:R-:W-:Y:S01]  /*0030*/  UMOV UR4, 0x400 ;  /* 0x0000040000047882 */ /* 0x000fe20000000000 */
[----:B------:R-:W2:Y:S01]  /*0040*/  LDCU.64 UR6, c[0x0][0x358] ;  /* 0x00006b00ff0677ac */ /* 0x000ea20008000a00 */
[----:B-1----:R-:W-:Y:S01]  /*0050*/  ULEA UR4, UR5, UR4, 0x18 ;  /* 0x0000000405047291 */ /* 0x002fe2000f8ec0ff */
[----:B------:R-:W1:Y:S01]  /*0060*/  LDCU UR5, c[0x0][0x388] ;  /* 0x00007100ff0577ac */ /* 0x000e620008000800 */
[----:B0-----:R-:W-:-:S04]  /*0070*/  ISETP.NE.AND P1, PT, R0, RZ, PT ;  /* 0x000000ff0000720c */ /* 0x001fc80003f25270 */
[----:B------:R-:W-:-:S09]  /*0080*/  LEA R2, R0, UR4, 0x2 ;  /* 0x0000000400027c11 */ /* 0x000fd2000f8e10ff */
[----:B------:R-:W-:Y:S01]  /*0090*/  @!P1 STS [UR4+0x1000], RZ ;  /* 0x001000ffff009988 */ /* 0x000fe20008000804 */
[----:B-1----:R-:W-:-:S03]  /*00a0*/  UISETP.GE.AND UP0, UPT, UR5, 0x1, UPT ;  /* 0x000000010500788c */ /* 0x002fc6000bf06270 */
[----:B------:R0:W-:Y:S06]  /*00b0*/  STS [R2], RZ ;  /* 0x000000ff02007388 */ /* 0x0001ec0000000800 */
[----:B--2---:R-:W-:Y:S05]  /*00c0*/  BRA.U !UP0, `(.L_x_7) ;  /* 0x0000000508687547 */ /* 0x004fea000b800000 */
[----:B------:R-:W1:Y:S01]  /*00d0*/  LDC.64 R4, c[0x0][0x380] ;  /* 0x0000e000ff047b82 */ /* 0x000e620000000a00 */
[----:B------:R-:W-:Y:S01]  /*00e0*/  IMAD.MOV.U32 R3, RZ, RZ, R0 ;  /* 0x000000ffff037224 */ /* 0x000fe200078e0000 */
[----:B------:R-:W2:Y:S01]  /*00f0*/  LDCU UR5, c[0x0][0x388] ;  /* 0x00007100ff0577ac */ /* 0x000ea20008000800 */
[----:B------:R-:W-:Y:S01]  /*0100*/  UMOV UR4, URZ ;  /* 0x000000ff00047c82 */ /* 0x000fe20008000000 */
[----:B-12---:R-:W-:-:S07]  /*0110*/  IMAD.WIDE.U32 R4, R0, 0x4, R4 ;  /* 0x0000000400047825 */ /* 0x006fce00078e0004 */
.L_x_10:
[----:B------:R-:W-:Y:S01]  /*0120*/  ISETP.GE.U32.AND P0, PT, R3, UR5, PT ;  /* 0x0000000503007c0c */ /* 0x000fe2000bf06070 */
[----:B------:R-:W-:Y:S01]  /*0130*/  BSSY.RECONVERGENT B0, `(.L_x_8) ;  /* 0x0000005000007945 */ /* 0x000fe20003800200 */
[----:B------:R-:W-:Y:S01]  /*0140*/  ISETP.GT.U32.AND P1, PT, R0, 0x1ff, PT ;  /* 0x000001ff0000780c */ /* 0x000fe20003f24070 */
[----:B------:R-:W-:-:S10]  /*0150*/  IMAD.MOV.U32 R7, RZ, RZ, RZ ;  /* 0x000000ffff077224 */ /* 0x000fd400078e00ff */
[----:B-1----:R-:W-:Y:S05]  /*0160*/  @P0 BRA `(.L_x_9) ;  /* 0x0000000000040947 */ /* 0x002fea0003800000 */
[----:B------:R1:W5:Y:S02]  /*0170*/  LDG.E R7, desc[UR6][R4.64] ;  /* 0x0000000604077981 */ /* 0x000364000c1e1900 */
.L_x_9:
[----:B------:R-:W-:Y:S05]  /*0180*/  BSYNC.RECONVERGENT B0 ;  /* 0x0000000000007941 */ /* 0x000fea0003800200 */
.L_x_8:
[----:B-----5:R-:W-:Y:S01]  /*0190*/  STS [R2], R7 ;  /* 0x0000000702007388 */ /* 0x020fe20000000800 */
[----:B------:R-:W-:Y:S01]  /*01a0*/  BAR.SYNC.DEFER_BLOCKING 0x0 ;  /* 0x0000000000007b1d */ /* 0x000fe20000010000 */
[C---:B------:R-:W-:Y:S01]  /*01b0*/  ISETP.GT.U32.AND P0, PT, R0.reuse, 0xff, PT ;  /* 0x000000ff0000780c */ /* 0x040fe20003f04070 */
[----:B------:R-:W-:Y:S01]  /*01c0*/  UIADD3 UR4, UPT, UPT, UR4, 0x400, URZ ;  /* 0x0000040004047890 */ /* 0x000fe2000fffe0ff */
[----:B------:R-:W-:Y:S01]  /*01d0*/  ISETP.GT.U32.AND P2, PT, R0, 0x1, PT ;  /* 0x000000010000780c */ /* 0x000fe20003f44070 */
[----:B------:R-:W-:Y:S02]  /*01e0*/  VIADD R3, R3, 0x400 ;  /* 0x0000040003037836 */ /* 0x000fe40000000000 */
[----:B------:R-:W-:Y:S01]  /*01f0*/  UISETP.GE.AND UP0, UPT, UR4, UR5, UPT ;  /* 0x000000050400728c */ /* 0x000fe2000bf06270 */
[----:B------:R-:W-:Y:S04]  /*0200*/  @!P1 LDS R6, [R2+0x800] ;  /* 0x0008000002069984 */ /* 0x000fe80000000800 */
[----:B------:R-:W2:Y:S02]  /*0210*/  @!P1 LDS R9, [R2] ;  /* 0x0000000002099984 */ /* 0x000ea40000000800 */
[----:B--2---:R-:W-:-:S05]  /*0220*/  @!P1 FADD R9, R6, R9 ;  /* 0x0000000906099221 */ /* 0x004fca0000000000 */
[----:B------:R-:W-:Y:S01]  /*0230*/  @!P1 STS [R2], R9 ;  /* 0x0000000902009388 */ /* 0x000fe20000000800 */
[----:B------:R-:W-:Y:S01]  /*0240*/  BAR.SYNC.DEFER_BLOCKING 0x0 ;  /* 0x0000000000007b1d */ /* 0x000fe20000010000 */
[----:B------:R-:W-:-:S05]  /*0250*/  ISETP.GT.U32.AND P1, PT, R0, 0x7f, PT ;  /* 0x0000007f0000780c */ /* 0x000fca0003f24070 */
        /* <DEDUP_REMOVED lines=33> */
[----:B------:R2:W-:Y:S01]  /*0470*/  @!P1 STS [R2], R9 ;  /* 0x0000000902009388 */ /* 0x0005e20000000800 */
[----:B------:R-:W-:Y:S01]  /*0480*/  BAR.SYNC.DEFER_BLOCKING 0x0 ;  /* 0x0000000000007b1d */ /* 0x000fe20000010000 */
[----:B------:R-:W-:-:S13]  /*0490*/  ISETP.NE.AND P1, PT, R0, RZ, PT ;  /* 0x000000ff0000720c */ /* 0x000fda0003f25270 */
[----:B--2---:R-:W2:Y:S01]  /*04a0*/  @!P1 S2R R9, SR_CgaCtaId ;  /* 0x0000000000099919 */ /* 0x004ea20000008800 */
[----:B------:R-:W-:Y:S02]  /*04b0*/  @!P1 MOV R8, 0x400 ;  /* 0x0000040000089802 */ /* 0x000fe40000000f00 */
[----:B------:R-:W-:Y:S01]  /*04c0*/  @!P1 MOV R10, 0x400 ;  /* 0x00000400000a9802 */ /* 0x000fe20000000f00 */
[----:B------:R-:W-:Y:S04]  /*04d0*/  @!P0 LDS R6, [R2+0x10] ;  /* 0x0000100002068984 */ /* 0x000fe80000000800 */
[----:B------:R-:W3:Y:S01]  /*04e0*/  @!P0 LDS R11, [R2] ;  /* 0x00000000020b8984 */ /* 0x000ee20000000800 */
[----:B--2---:R-:W-:Y:S01]  /*04f0*/  @!P1 LEA R8, R9, R8, 0x18 ;  /* 0x0000000809089211 */ /* 0x004fe200078ec0ff */
[----:B---3--:R-:W-:-:S05]  /*0500*/  @!P0 FADD R11, R6, R11 ;  /* 0x0000000b060b8221 */ /* 0x008fca0000000000 */
[----:B------:R2:W-:Y:S01]  /*0510*/  @!P0 STS [R2], R11 ;  /* 0x0000000b02008388 */ /* 0x0005e20000000800 */
[----:B------:R-:W-:Y:S01]  /*0520*/  BAR.SYNC.DEFER_BLOCKING 0x0 ;  /* 0x0000000000007b1d */ /* 0x000fe20000010000 */
[----:B-1----:R-:W-:-:S05]  /*0530*/  IADD3 R4, P0, PT, R4, 0x1000, RZ ;  /* 0x0000100004047810 */ /* 0x002fca0007f1e0ff */
[----:B------:R-:W-:Y:S01]  /*0540*/  IMAD.X R5, RZ, RZ, R5, P0 ;  /* 0x000000ffff057224 */ /* 0x000fe200000e0605 */
[----:B--2---:R-:W1:Y:S01]  /*0550*/  @!P1 S2R R11, SR_CgaCtaId ;  /* 0x00000000000b9919 */ /* 0x004e620000008800 */
[----:B------:R-:W-:Y:S04]  /*0560*/  @!P2 LDS R6, [R2+0x8] ;  /* 0x000008000206a984 */ /* 0x000fe80000000800 */
[----:B------:R-:W2:Y:S01]  /*0570*/  @!P2 LDS R7, [R2] ;  /* 0x000000000207a984 */ /* 0x000ea20000000800 */
[----:B-1----:R-:W-:Y:S01]  /*0580*/  @!P1 LEA R11, R11, R10, 0x18 ;  /* 0x0000000a0b0b9211 */ /* 0x002fe200078ec0ff */
[----:B--2---:R-:W-:-:S05]  /*0590*/  @!P2 FADD R7, R6, R7 ;  /* 0x000000070607a221 */ /* 0x004fca0000000000 */
[----:B------:R-:W-:Y:S01]  /*05a0*/  @!P2 STS [R2], R7 ;  /* 0x000000070200a388 */ /* 0x000fe20000000800 */
[----:B------:R-:W-:Y:S06]  /*05b0*/  BAR.SYNC.DEFER_BLOCKING 0x0 ;  /* 0x0000000000007b1d */ /* 0x000fec0000010000 */
[----:B------:R-:W-:Y:S04]  /*05c0*/  @!P1 LDS R6, [R8+0x4] ;  /* 0x0000040008069984 */ /* 0x000fe80000000800 */
[----:B------:R-:W1:Y:S02]  /*05d0*/  @!P1 LDS R9, [R2] ;  /* 0x0000000002099984 */ /* 0x000e640000000800 */
[----:B-1----:R-:W-:-:S05]  /*05e0*/  @!P1 FADD R9, R6, R9 ;  /* 0x0000000906099221 */ /* 0x002fca0000000000 */
[----:B------:R-:W-:Y:S01]  /*05f0*/  @!P1 STS [R2], R9 ;  /* 0x0000000902009388 */ /* 0x000fe20000000800 */
[----:B------:R-:W-:Y:S06]  /*0600*/  BAR.SYNC.DEFER_BLOCKING 0x0 ;  /* 0x0000000000007b1d */ /* 0x000fec0000010000 */
[----:B------:R-:W-:Y:S04]  /*0610*/  @!P1 LDS R6, [R11] ;  /* 0x000000000b069984 */ /* 0x000fe80000000800 */
[----:B------:R-:W1:Y:S02]  /*0620*/  @!P1 LDS R7, [R11+0x1000] ;  /* 0x001000000b079984 */ /* 0x000e640000000800 */
[----:B-1----:R-:W-:-:S05]  /*0630*/  @!P1 FADD R6, R6, R7 ;  /* 0x0000000706069221 */ /* 0x002fca0000000000 */
[----:B------:R1:W-:Y:S01]  /*0640*/  @!P1 STS [R11+0x1000], R6 ;  /* 0x001000060b009388 */ /* 0x0003e20000000800 */
[----:B------:R-:W-:Y:S06]  /*0650*/  BAR.SYNC.DEFER_BLOCKING 0x0 ;  /* 0x0000000000007b1d */ /* 0x000fec0000010000 */
[----:B------:R-:W-:Y:S05]  /*0660*/  BRA.U !UP0, `(.L_x_10) ;  /* 0xfffffff908ac7547 */ /* 0x000fea000b83ffff */
.L_x_7:
[----:B------:R-:W-:Y:S05]  /*0670*/  @P1 EXIT ;  /* 0x000000000000194d */ /* 0x000fea0003800000 */
[----:B------:R-:W2:Y:S01]  /*0680*/  S2UR UR5, SR_CgaCtaId ;  /* 0x00000000000579c3 */ /* 0x000ea20000008800 */
[----:B------:R-:W-:-:S07]  /*0690*/  UMOV UR4, 0x400 ;  /* 0x0000040000047882 */ /* 0x000fce0000000000 */
[----:B0-----:R-:W0:Y:S01]  /*06a0*/  LDC.64 R2, c[0x0][0x390] ;  /* 0x0000e400ff027b82 */ /* 0x001e220000000a00 */
[----:B--2---:R-:W-:-:S09]  /*06b0*/  ULEA UR4, UR5, UR4, 0x18 ;  /* 0x0000000405047291 */ /* 0x004fd2000f8ec0ff */
[----:B------:R-:W0:Y:S04]  /*06c0*/  LDS R5, [UR4+0x1000] ;  /* 0x00100004ff057984 */ /* 0x000e280008000800 */
[----:B0-----:R-:W-:Y:S01]  /*06d0*/  STG.E desc[UR6][R2.64], R5 ;  /* 0x0000000502007986 */ /* 0x001fe2000c101906 */
[----:B------:R-:W-:Y:S05]  /*06e0*/  EXIT ;  /* 0x000000000000794d */ /* 0x000fea0003800000 */
.L_x_11:
        /* <DEDUP_REMOVED lines=9> */
.L_x_33:


//--------------------- .text._Z18dot_product_kernelILi3ELi1024EEvPKfS1_Pfi --------------------------
	.section	.text._Z18dot_product_kernelILi3ELi1024EEvPKfS1_Pfi,"ax",@progbits
	.align	128
        .global         _Z18dot_product_kernelILi3ELi1024EEvPKfS1_Pfi
        .type           _Z18dot_product_kernelILi3ELi1024EEvPKfS1_Pfi,@function
        .size           _Z18dot_product_kernelILi3ELi1024EEvPKfS1_Pfi,(.L_x_34 - _Z18dot_product_kernelILi3ELi1024EEvPKfS1_Pfi)
        .other          _Z18dot_product_kernelILi3ELi1024EEvPKfS1_Pfi,@"STO_CUDA_ENTRY STV_DEFAULT"
_Z18dot_product_kernelILi3ELi1024EEvPKfS1_Pfi:
.text._Z18dot_product_kernelILi3ELi1024EEvPKfS1_Pfi:
[----:B------:R-:W-:Y:S01]  /*0000*/  LDC R1, c[0x0][0x37c] ;  /* 0x0000df00ff017b82 */ /* 0x000fe20000000800 */
[----:B------:R-:W0:Y:S01]  /*0010*/  S2R R0, SR_TID.X ;  /* 0x0000000000007919 */ /* 0x000e220000002100 */
[----:B------:R-:W1:Y:S01]  /*0020*/  LDCU UR4, c[0x0][0x398] ;  /* 0x00007300ff0477ac */ /* 0x000e620008000800 */
[----:B------:R-:W2:Y:S01]  /*0030*/  S2R R8, SR_CTAID.X ;  /* 0x0000000000087919 */ /* 0x000ea20000002500 */
[----:B------:R-:W3:Y:S01]  /*0040*/  LDCU.64 UR6, c[0x0][0x358] ;  /* 0x00006b00ff0677ac */ /* 0x000ee20008000a00 */
[----:B0-----:R-:W-:Y:S01]  /*0050*/  ISETP.NE.AND P0, PT, R0, RZ, PT ;  /* 0x000000ff0000720c */ /* 0x001fe20003f05270 */
[----:B--2---:R-:W-:-:S05]  /*0060*/  IMAD.SHL.U32 R9, R8, 0x400, RZ ;  /* 0x0000040008097824 */ /* 0x004fca00078e00ff */
[----:B-1----:R-:W-:-:S07]  /*0070*/  ISETP.GE.U32.AND P1, PT, R9, UR4, PT ;  /* 0x0000000409007c0c */ /* 0x002fce000bf26070 */
[----:B------:R-:W0:Y:S02]  /*0080*/  @!P0 LDC.64 R2, c[0x0][0x390] ;  /* 0x0000e400ff028b82 */ /* 0x000e240000000a00 */
[----:B0-----:R-:W-:-:S05]  /*0090*/  @!P0 IMAD.WIDE.U32 R2, R8, 0x4, R2 ;  /* 0x0000000408028825 */ /* 0x001fca00078e0002 */
[----:B---3--:R0:W-:Y:S01]  /*00a0*/  @!P0 STG.E desc[UR6][R2.64], RZ ;  /* 0x000000ff02008986 */ /* 0x0081e2000c101906 */
[----:B------:R-:W-:Y:S05]  /*00b0*/  @P1 EXIT ;  /* 0x000000000000194d */ /* 0x000fea0003800000 */
[----:B------:R-:W1:Y:S01]  /*00c0*/  S2UR UR5, SR_CgaCtaId ;  /* 0x00000000000579c3 */ /* 0x000e620000008800 */
[----:B------:R-:W-:Y:S01]  /*00d0*/  UMOV UR4, 0x400 ;  /* 0x0000040000047882 */ /* 0x000fe20000000000 */
[----:B------:R-:W-:Y:S01]  /*00e0*/  IMAD.MOV.U32 R11, RZ, RZ, R9 ;  /* 0x000000ffff0b7224 */ /* 0x000fe200078e0009 */
[----:B------:R-:W2:Y:S05]  /*00f0*/  LDCU UR8, c[0x0][0x398] ;  /* 0x00007300ff0877ac */ /* 0x000eaa0008000800 */
[----:B------:R-:W3:Y:S08]  /*0100*/  LDC.64 R6, c[0x0][0x390] ;  /* 0x0000e400ff067b82 */ /* 0x000ef00000000a00 */
[----:B0-----:R-:W0:Y:S08]  /*0110*/  LDC.64 R2, c[0x0][0x380] ;  /* 0x0000e000ff027b82 */ /* 0x001e300000000a00 */
[----:B------:R-:W4:Y:S01]  /*0120*/  LDC.64 R4, c[0x0][0x388] ;  /* 0x0000e200ff047b82 */ /* 0x000f220000000a00 */
[----:B-1----:R-:W-:-:S06]  /*0130*/  ULEA UR4, UR5, UR4, 0x18 ;  /* 0x0000000405047291 */ /* 0x002fcc000f8ec0ff */
[----:B------:R-:W-:Y:S01]  /*0140*/  LEA R9, R0, UR4, 0x2 ;  /* 0x0000000400097c11 */ /* 0x000fe2000f8e10ff */
[----:B--23--:R-:W-:-:S07]  /*0150*/  IMAD.WIDE.U32 R6, R8, 0x4, R6 ;  /* 0x0000000408067825 */ /* 0x00cfce00078e0006 */
.L_x_16:
[C---:B------:R-:W-:Y:S01]  /*0160*/  IADD3 R13, PT, PT, R0.reuse, R11, RZ ;  /* 0x0000000b000d7210 */ /* 0x040fe20007ffe0ff */
[----:B------:R-:W-:Y:S01]  /*0170*/  BSSY.RECONVERGENT B0, `(.L_x_12) ;  /* 0x000000a000007945 */ /* 0x000fe20003800200 */
[----:B------:R-:W-:Y:S01]  /*0180*/  ISETP.GT.U32.AND P1, PT, R0, 0x1ff, PT ;  /* 0x000001ff0000780c */ /* 0x000fe20003f24070 */
[----:B------:R-:W-:Y:S01]  /*0190*/  IMAD.MOV.U32 R14, RZ, RZ, RZ ;  /* 0x000000ffff0e7224 */ /* 0x000fe200078e00ff */
[----:B------:R-:W-:-:S13]  /*01a0*/  ISETP.GE.U32.AND P0, PT, R13, UR8, PT ;  /* 0x000000080d007c0c */ /* 0x000fda000bf06070 */
[----:B-1----:R-:W-:Y:S05]  /*01b0*/  @P0 BRA `(.L_x_13) ;  /* 0x0000000000140947 */ /* 0x002fea0003800000 */
[----:B0-----:R-:W-:-:S04]  /*01c0*/  IMAD.WIDE.U32 R10, R13, 0x4, R2 ;  /* 0x000000040d0a7825 */ /* 0x001fc800078e0002 */
[----:B----4-:R-:W-:Y:S02]  /*01d0*/  IMAD.WIDE.U32 R12, R13, 0x4, R4 ;  /* 0x000000040d0c7825 */ /* 0x010fe400078e0004 */
[----:B------:R-:W2:Y:S04]  /*01e0*/  LDG.E R10, desc[UR6][R10.64] ;  /* 0x000000060a0a7981 */ /* 0x000ea8000c1e1900 */
[----:B------:R-:W2:Y:S02]  /*01f0*/  LDG.E R13, desc[UR6][R12.64] ;  /* 0x000000060c0d7981 */ /* 0x000ea4000c1e1900 */
[----:B--2---:R-:W-:-:S07]  /*0200*/  FMUL R14, R10, R13 ;  /* 0x0000000d0a0e7220 */ /* 0x004fce0000400000 */
.L_x_13:
[----:B------:R-:W-:Y:S05]  /*0210*/  BSYNC.RECONVERGENT B0 ;  /* 0x0000000000007941 */ /* 0x000fea0003800200 */
.L_x_12:
[----:B------:R-:W-:Y:S01]  /*0220*/  STS [R9], R14 ;  /* 0x0000000e09007388 */ /* 0x000fe20000000800 */
[----:B------:R-:W-:Y:S01]  /*0230*/  BAR.SYNC.DEFER_BLOCKING 0x0 ;  /* 0x0000000000007b1d */ /* 0x000fe20000010000 */
[C---:B------:R-:W-:Y:S02]  /*0240*/  ISETP.GT.U32.AND P0, PT, R0.reuse, 0xff, PT ;  /* 0x000000ff0000780c */ /* 0x040fe40003f04070 */
[----:B------:R-:W-:-:S03]  /*0250*/  ISETP.NE.AND P2, PT, R0, RZ, PT ;  /* 0x000000ff0000720c */ /* 0x000fc60003f45270 */
[----:B------:R-:W-:Y:S10]  /*0260*/  BSSY.RECONVERGENT B0, `(.L_x_14) ;  /* 0x0000045000007945 */ /* 0x000ff40003800200 */
[----:B------:R-:W1:Y:S01]  /*0270*/  @!P2 S2R R13, SR_CgaCtaId ;  /* 0x00000000000da919 */ /* 0x000e620000008800 */
        /* <DEDUP_REMOVED lines=41> */
[----:B------:R-:W-:Y:S02]  /*0510*/  ISETP.GT.U32.AND P1, PT, R0, 0x1, PT ;  /* 0x000000010000780c */ /* 0x000fe40003f24070 */
[----:B--2---:R-:W-:-:S04]  /*0520*/  @!P2 MOV R10, 0x400 ;  /* 0x00000400000aa802 */ /* 0x004fc80000000f00 */
[----:B-1----:R-:W-:Y:S01]  /*0530*/  @!P2 LEA R13, R13, R10, 0x18 ;  /* 0x0000000a0d0da211 */ /* 0x002fe200078ec0ff */
[----:B------:R-:W-:Y:S04]  /*0540*/  @!P0 LDS R11, [R9+0x10] ;  /* 0x00001000090b8984 */ /* 0x000fe80000000800 */
[----:B------:R-:W1:Y:S02]  /*0550*/  @!P0 LDS R12, [R9] ;  /* 0x00000000090c8984 */ /* 0x000e640000000800 */
[----:B-1----:R-:W-:-:S05]  /*0560*/  @!P0 FADD R12, R11, R12 ;  /* 0x0000000c0b0c8221 */ /* 0x002fca0000000000 */
[----:B------:R-:W-:Y:S01]  /*0570*/  @!P0 STS [R9], R12 ;  /* 0x0000000c09008388 */ /* 0x000fe20000000800 */
[----:B------:R-:W-:Y:S06]  /*0580*/  BAR.SYNC.DEFER_BLOCKING 0x0 ;  /* 0x0000000000007b1d */ /* 0x000fec0000010000 */
        /* <DEDUP_REMOVED lines=8> */
[----:B------:R1:W-:Y:S01]  /*0610*/  @!P2 STS [R9], R10 ;  /* 0x0000000a0900a388 */ /* 0x0003e20000000800 */
[----:B------:R-:W-:Y:S06]  /*0620*/  BAR.SYNC.DEFER_BLOCKING 0x0 ;  /* 0x0000000000007b1d */ /* 0x000fec0000010000 */
[----:B------:R-:W-:Y:S05]  /*0630*/  @P2 BRA `(.L_x_15) ;  /* 0x00000000001c2947 */ /* 0x000fea0003800000 */
[----:B------:R-:W2:Y:S01]  /*0640*/  LDG.E R11, desc[UR6][R6.64] ;  /* 0x00000006060b7981 */ /* 0x000ea2000c1e1900 */
[----:B------:R-:W3:Y:S01]  /*0650*/  S2UR UR5, SR_CgaCtaId ;  /* 0x00000000000579c3 */ /* 0x000ee20000008800 */
[----:B------:R-:W-:Y:S02]  /*0660*/  UMOV UR4, 0x400 ;  /* 0x0000040000047882 */ /* 0x000fe40000000000 */
[----:B---3--:R-:W-:-:S09]  /*0670*/  ULEA UR4, UR5, UR4, 0x18 ;  /* 0x0000000405047291 */ /* 0x008fd2000f8ec0ff */
[----:B-1----:R-:W2:Y:S02]  /*0680*/  LDS R10, [UR4] ;  /* 0x00000004ff0a7984 */ /* 0x002ea40008000800 */
[----:B--2---:R-:W-:-:S05]  /*0690*/  FADD R11, R10, R11 ;  /* 0x0000000b0a0b7221 */ /* 0x004fca0000000000 */
[----:B------:R2:W-:Y:S02]  /*06a0*/  STG.E desc[UR6][R6.64], R11 ;  /* 0x0000000b06007986 */ /* 0x0005e4000c101906 */
.L_x_15:
[----:B------:R-:W-:Y:S05]  /*06b0*/  BSYNC.RECONVERGENT B0 ;  /* 0x0000000000007941 */ /* 0x000fea0003800200 */
.L_x_14:
[----:B------:R-:W-:Y:S01]  /*06c0*/  IADD3 R8, PT, PT, R8, 0x3, RZ ;  /* 0x0000000308087810 */ /* 0x000fe20007ffe0ff */
[----:B------:R-:W-:Y:S03]  /*06d0*/  BAR.SYNC.DEFER_BLOCKING 0x0 ;  /* 0x0000000000007b1d */ /* 0x000fe60000010000 */
[----:B--2---:R-:W-:-:S04]  /*06e0*/  SHF.L.U32 R11, R8, 0xa, RZ ;  /* 0x0000000a080b7819 */ /* 0x004fc800000006ff */
[----:B------:R-:W-:-:S13]  /*06f0*/  ISETP.GE.U32.AND P0, PT, R11, UR8, PT ;  /* 0x000000080b007c0c */ /* 0x000fda000bf06070 */
[----:B------:R-:W-:Y:S05]  /*0700*/  @!P0 BRA `(.L_x_16) ;  /* 0xfffffff800948947 */ /* 0x000fea000383ffff */
[----:B------:R-:W-:Y:S05]  /*0710*/  EXIT ;  /* 0x000000000000794d */ /* 0x000fea0003800000 */
.L_x_17:
        /* <DEDUP_REMOVED lines=14> */
.L_x_34:


//--------------------- .text._Z6dividePfS_S_     --------------------------
	.section	.text._Z6dividePfS_S_,"ax",@progbits
	.align	128
        .global         _Z6dividePfS_S_
        .type           _Z6dividePfS_S_,@function
        .size           _Z6dividePfS_S_,(.L_x_28 - _Z6dividePfS_S_)
        .other          _Z6dividePfS_S_,@"STO_CUDA_ENTRY STV_DEFAULT"
_Z6dividePfS_S_:
.text._Z6dividePfS_S_:
[----:B------:R-:W-:Y:S01]  /*0000*/  LDC R1, c[0x0][0x37c] ;  /* 0x0000df00ff017b82 */ /* 0x000fe20000000800 */
[----:B------:R-:W0:Y:S02]  /*0010*/  S2R R0, SR_TID.X ;  /* 0x0000000000007919 */ /* 0x000e240000002100 */
[----:B0-----:R-:W-:-:S13]  /*0020*/  ISETP.NE.AND P0, PT, R0, RZ, PT ;  /* 0x000000ff0000720c */ /* 0x001fda0003f05270 */
[----:B------:R-:W-:Y:S05]  /*0030*/  @P0 EXIT ;  /* 0x000000000000094d */ /* 0x000fea0003800000 */
[----:B------:R-:W0:Y:S01]  /*0040*/  LDC.64 R4, c[0x0][0x388] ;  /* 0x0000e200ff047b82 */ /* 0x000e220000000a00 */
[----:B------:R-:W0:Y:S07]  /*0050*/  LDCU.64 UR4, c[0x0][0x358] ;  /* 0x00006b00ff0477ac */ /* 0x000e2e0008000a00 */
[----:B------:R-:W1:Y:S01]  /*0060*/  LDC.64 R2, c[0x0][0x380] ;  /* 0x0000e000ff027b82 */ /* 0x000e620000000a00 */
[----:B0-----:R-:W2:Y:S04]  /*0070*/  LDG.E R5, desc[UR4][R4.64] ;  /* 0x0000000404057981 */ /* 0x001ea8000c1e1900 */
[----:B-1----:R-:W3:Y:S01]  /*0080*/  LDG.E R0, desc[UR4][R2.64] ;  /* 0x0000000402007981 */ /* 0x002ee2000c1e1900 */
[----:B--2---:R-:W0:Y:S08]  /*0090*/  MUFU.RCP R6, R5 ;  /* 0x0000000500067308 */ /* 0x004e300000001000 */
[----:B---3--:R-:W1:Y:S01]  /*00a0*/  FCHK P0, R0, R5 ;  /* 0x0000000500007302 */ /* 0x008e620000000000 */
[----:B0-----:R-:W-:-:S04]  /*00b0*/  FFMA R7, -R5, R6, 1 ;  /* 0x3f80000005077423 */ /* 0x001fc80000000106 */
[----:B------:R-:W-:-:S04]  /*00c0*/  FFMA R7, R6, R7, R6 ;  /* 0x0000000706077223 */ /* 0x000fc80000000006 */
[----:B------:R-:W-:-:S04]  /*00d0*/  FFMA R6, R0, R7, RZ ;  /* 0x0000000700067223 */ /* 0x000fc800000000ff */
[----:B------:R-:W-:-:S04]  /*00e0*/  FFMA R8, -R5, R6, R0 ;  /* 0x0000000605087223 */ /* 0x000fc80000000100 */
[----:B------:R-:W-:Y:S01]  /*00f0*/  FFMA R7, R7, R8, R6 ;  /* 0x0000000807077223 */ /* 0x000fe20000000006 */
[----:B-1----:R-:W-:Y:S06]  /*0100*/  @!P0 BRA `(.L_x_18) ;  /* 0x0000000000088947 */ /* 0x002fec0003800000 */
[----:B------:R-:W-:-:S07]  /*0110*/  MOV R2, 0x130 ;  /* 0x0000013000027802 */ /* 0x000fce0000000f00 */
[----:B------:R-:W-:Y:S05]  /*0120*/  CALL.REL.NOINC `($__internal_0_$__cuda_sm3x_div_rn_noftz_f32_slowpath) ;  /* 0x00000000000c7944 */ /* 0x000fea0003c00000 */
.L_x_18:
[----:B------:R-:W0:Y:S02]  /*0130*/  LDC.64 R2, c[0x0][0x390] ;  /* 0x0000e400ff027b82 */ /* 0x000e240000000a00 */
[----:B0-----:R-:W-:Y:S01]  /*0140*/  STG.E desc[UR4][R2.64], R7 ;  /* 0x0000000702007986 */ /* 0x001fe2000c101904 */
[----:B------:R-:W-:Y:S05]  /*0150*/  EXIT ;  /* 0x000000000000794d */ /* 0x000fea0003800000 */
        .weak           $__internal_0_$__cuda_sm3x_div_rn_noftz_f32_slowpath
        .type           $__internal_0_$__cuda_sm3x_div_rn_noftz_f32_slowpath,@function
        .size           $__internal_0_$__cuda_sm3x_div_rn_noftz_f32_slowpath,(.L_x_28 - $__internal_0_$__cuda_sm3x_div_rn_noftz_f32_slowpath)
$__internal_0_$__cuda_sm3x_div_rn_noftz_f32_slowpath:
[----:B------:R-:W-:Y:S01]  /*0160*/  SHF.R.U32.HI R4, RZ, 0x17, R5 ;  /* 0x00000017ff047819 */ /* 0x000fe20000011605 */
[--C-:B------:R-:W-:Y:S01]  /*0170*/  IMAD.MOV.U32 R7, RZ, RZ, R0.reuse ;  /* 0x000000ffff077224 */ /* 0x100fe200078e0000 */
[----:B------:R-:W-:Y:S02]  /*0180*/  SHF.R.U32.HI R3, RZ, 0x17, R0 ;  /* 0x00000017ff037819 */ /* 0x000fe40000011600 */
[----:B------:R-:W-:Y:S02]  /*0190*/  LOP3.LUT R6, R4, 0xff, RZ, 0xc0, !PT ;  /* 0x000000ff04067812 */ /* 0x000fe400078ec0ff */
[----:B------:R-:W-:-:S03]  /*01a0*/  LOP3.LUT R4, R3, 0xff, RZ, 0xc0, !PT ;  /* 0x000000ff03047812 */ /* 0x000fc600078ec0ff */
[----:B------:R-:W-:Y:S02]  /*01b0*/  VIADD R10, R6, 0xffffffff ;  /* 0xffffffff060a7836 */ /* 0x000fe40000000000 */
[----:B------:R-:W-:-:S03]  /*01c0*/  VIADD R9, R4, 0xffffffff ;  /* 0xffffffff04097836 */ /* 0x000fc60000000000 */
[----:B------:R-:W-:-:S04]  /*01d0*/  ISETP.GT.U32.AND P0, PT, R10, 0xfd, PT ;  /* 0x000000fd0a00780c */ /* 0x000fc80003f04070 */
[----:B------:R-:W-:-:S13]  /*01e0*/  ISETP.GT.U32.OR P0, PT, R9, 0xfd, P0 ;  /* 0x000000fd0900780c */ /* 0x000fda0000704470 */
[----:B------:R-:W-:Y:S01]  /*01f0*/  @!P0 IMAD.MOV.U32 R8, RZ, RZ, RZ ;  /* 0x000000ffff088224 */ /* 0x000fe200078e00ff */
[----:B------:R-:W-:Y:S06]  /*0200*/  @!P0 BRA `(.L_x_19) ;  /* 0x0000000000608947 */ /* 0x000fec0003800000 */
[----:B------:R-:W-:Y:S01]  /*0210*/  FSETP.GTU.FTZ.AND P0, PT, |R0|, +INF , PT ;  /* 0x7f8000000000780b */ /* 0x000fe20003f1c200 */
[----:B------:R-:W-:Y:S01]  /*0220*/  IMAD.MOV.U32 R3, RZ, RZ, R5 ;  /* 0x000000ffff037224 */ /* 0x000fe200078e0005 */
[----:B------:R-:W-:-:S04]  /*0230*/  FSETP.GTU.FTZ.AND P1, PT, |R5|, +INF , PT ;  /* 0x7f8000000500780b */ /* 0x000fc80003f3c200 */
[----:B------:R-:W-:-:S13]  /*0240*/  PLOP3.LUT P0, PT, P0, P1, PT, 0xf8, 0x8f ;  /* 0x00000000008f781c */ /* 0x000fda0000703f70 */
[----:B------:R-:W-:Y:S05]  /*0250*/  @P0 BRA `(.L_x_20) ;  /* 0x0000000400440947 */ /* 0x000fea0003800000 */
[----:B------:R-:W-:-:S13]  /*0260*/  LOP3.LUT P0, RZ, R5, 0x7fffffff, R7, 0xc8, !PT ;  /* 0x7fffffff05ff7812 */ /* 0x000fda000780c807 */
[----:B------:R-:W-:Y:S05]  /*0270*/  @!P0 BRA `(.L_x_21) ;  /* 0x0000000400348947 */ /* 0x000fea0003800000 */
[C---:B------:R-:W-:Y:S02]  /*0280*/  FSETP.NEU.FTZ.AND P2, PT, |R0|.reuse, +INF , PT ;  /* 0x7f8000000000780b */ /* 0x040fe40003f5d200 */
[----:B------:R-:W-:Y:S02]  /*0290*/  FSETP.NEU.FTZ.AND P1, PT, |R3|, +INF , PT ;  /* 0x7f8000000300780b */ /* 0x000fe40003f3d200 */
[----:B------:R-:W-:-:S11]  /*02a0*/  FSETP.NEU.FTZ.AND P0, PT, |R0|, +INF , PT ;  /* 0x7f8000000000780b */ /* 0x000fd60003f1d200 */
[----:B------:R-:W-:Y:S05]  /*02b0*/  @!P1 BRA !P2, `(.L_x_21) ;  /* 0x0000000400249947 */ /* 0x000fea0005000000 */
[----:B------:R-:W-:-:S04]  /*02c0*/  LOP3.LUT P2, RZ, R7, 0x7fffffff, RZ, 0xc0, !PT ;  /* 0x7fffffff07ff7812 */ /* 0x000fc8000784c0ff */
[----:B------:R-:W-:-:S13]  /*02d0*/  PLOP3.LUT P1, PT, P1, P2, PT, 0x2f, 0xf2 ;  /* 0x0000000000f2781c */ /* 0x000fda0000f24577 */
[----:B------:R-:W-:Y:S05]  /*02e0*/  @P1 BRA `(.L_x_22) ;  /* 0x0000000400101947 */ /* 0x000fea0003800000 */
[----:B------:R-:W-:-:S04]  /*02f0*/  LOP3.LUT P1, RZ, R5, 0x7fffffff, RZ, 0xc0, !PT ;  /* 0x7fffffff05ff7812 */ /* 0x000fc8000782c0ff */
[----:B------:R-:W-:-:S13]  /*0300*/  PLOP3.LUT P0, PT, P0, P1, PT, 0x2f, 0xf2 ;  /* 0x0000000000f2781c */ /* 0x000fda0000702577 */
[----:B------:R-:W-:Y:S05]  /*0310*/  @P0 BRA `(.L_x_23) ;  /* 0x0000000000f80947 */ /* 0x000fea0003800000 */
[----:B------:R-:W-:Y:S02]  /*0320*/  ISETP.GE.AND P0, PT, R9, RZ, PT ;  /* 0x000000ff0900720c */ /* 0x000fe40003f06270 */
[----:B------:R-:W-:-:S11]  /*0330*/  ISETP.GE.AND P1, PT, R10, RZ, PT ;  /* 0x000000ff0a00720c */ /* 0x000fd60003f26270 */
[----:B------:R-:W-:Y:S02]  /*0340*/  @P0 IMAD.MOV.U32 R8, RZ, RZ, RZ ;  /* 0x000000ffff080224 */ /* 0x000fe400078e00ff */
[----:B------:R-:W-:Y:S01]  /*0350*/  @!P0 FFMA R7, R0, 1.84467440737095516160e+19, RZ ;  /* 0x5f80000000078823 */ /* 0x000fe200000000ff */
[----:B------:R-:W-:Y:S02]  /*0360*/  @!P0 IMAD.MOV.U32 R8, RZ, RZ, -0x40 ;  /* 0xffffffc0ff088424 */ /* 0x000fe400078e00ff */
[----:B------:R-:W-:Y:S02]  /*0370*/  @!P1 FFMA R5, R3, 1.84467440737095516160e+19, RZ ;  /* 0x5f80000003059823 */ /* 0x000fe400000000ff */
[----:B------:R-:W-:-:S07]  /*0380*/  @!P1 VIADD R8, R8, 0x40 ;  /* 0x0000004008089836 */ /* 0x000fce0000000000 */
.L_x_19:
[----:B------:R-:W-:Y:S01]  /*0390*/  LEA R0, R6, 0xc0800000, 0x17 ;  /* 0xc080000006007811 */ /* 0x000fe200078eb8ff */
[----:B------:R-:W-:-:S04]  /*03a0*/  VIADD R4, R4, 0xffffff81 ;  /* 0xffffff8104047836 */ /* 0x000fc80000000000 */
[----:B------:R-:W-:Y:S02]  /*03b0*/  IMAD.IADD R5, R5, 0x1, -R0 ;  /* 0x0000000105057824 */ /* 0x000fe400078e0a00 */
[----:B------:R-:W-:Y:S02]  /*03c0*/  IMAD R0, R4, -0x800000, R7 ;  /* 0xff80000004007824 */ /* 0x000fe400078e0207 */
[----:B------:R-:W0:Y:S01]  /*03d0*/  MUFU.RCP R3, R5 ;  /* 0x0000000500037308 */ /* 0x000e220000001000 */
[----:B------:R-:W-:-:S04]  /*03e0*/  FADD.FTZ R9, -R5, -RZ ;  /* 0x800000ff05097221 */ /* 0x000fc80000010100 */
[----:B0-----:R-:W-:-:S04]  /*03f0*/  FFMA R10, R3, R9, 1 ;  /* 0x3f800000030a7423 */ /* 0x001fc80000000009 */
[----:B------:R-:W-:-:S04]  /*0400*/  FFMA R12, R3, R10, R3 ;  /* 0x0000000a030c7223 */ /* 0x000fc80000000003 */
[----:B------:R-:W-:-:S04]  /*0410*/  FFMA R3, R0, R12, RZ ;  /* 0x0000000c00037223 */ /* 0x000fc800000000ff */
[----:B------:R-:W-:-:S04]  /*0420*/  FFMA R10, R9, R3, R0 ;  /* 0x00000003090a7223 */ /* 0x000fc80000000000 */
[----:B------:R-:W-:Y:S01]  /*0430*/  FFMA R11, R12, R10, R3 ;  /* 0x0000000a0c0b7223 */ /* 0x000fe20000000003 */
[----:B------:R-:W-:-:S03]  /*0440*/  IADD3 R3, PT, PT, R4, 0x7f, -R6 ;  /* 0x0000007f04037810 */ /* 0x000fc60007ffe806 */
[----:B------:R-:W-:Y:S02]  /*0450*/  FFMA R10, R9, R11, R0 ;  /* 0x0000000b090a7223 */ /* 0x000fe40000000000 */
[----:B------:R-:W-:Y:S02]  /*0460*/  IMAD.IADD R3, R3, 0x1, R8 ;  /* 0x0000000103037824 */ /* 0x000fe400078e0208 */
[----:B------:R-:W-:-:S05]  /*0470*/  FFMA R7, R12, R10, R11 ;  /* 0x0000000a0c077223 */ /* 0x000fca000000000b */
[----:B------:R-:W-:-:S04]  /*0480*/  SHF.R.U32.HI R0, RZ, 0x17, R7 ;  /* 0x00000017ff007819 */ /* 0x000fc80000011607 */
[----:B------:R-:W-:-:S05]  /*0490*/  LOP3.LUT R0, R0, 0xff, RZ, 0xc0, !PT ;  /* 0x000000ff00007812 */ /* 0x000fca00078ec0ff */
[----:B------:R-:W-:-:S04]  /*04a0*/  IMAD.IADD R6, R0, 0x1, R3 ;  /* 0x0000000100067824 */ /* 0x000fc800078e0203 */
[----:B------:R-:W-:-:S05]  /*04b0*/  VIADD R0, R6, 0xffffffff ;  /* 0xffffffff06007836 */ /* 0x000fca0000000000 */
[----:B------:R-:W-:-:S13]  /*04c0*/  ISETP.GE.U32.AND P0, PT, R0, 0xfe, PT ;  /* 0x000000fe0000780c */ /* 0x000fda0003f06070 */
[----:B------:R-:W-:Y:S05]  /*04d0*/  @!P0 BRA `(.L_x_24) ;  /* 0x0000000000808947 */ /* 0x000fea0003800000 */
[----:B------:R-:W-:-:S13]  /*04e0*/  ISETP.GT.AND P0, PT, R6, 0xfe, PT ;  /* 0x000000fe0600780c */ /* 0x000fda0003f04270 */
[----:B------:R-:W-:Y:S05]  /*04f0*/  @P0 BRA `(.L_x_25) ;  /* 0x00000000006c0947 */ /* 0x000fea0003800000 */
[----:B------:R-:W-:-:S13]  /*0500*/  ISETP.GE.AND P0, PT, R6, 0x1, PT ;  /* 0x000000010600780c */ /* 0x000fda0003f06270 */
[----:B------:R-:W-:Y:S05]  /*0510*/  @P0 BRA `(.L_x_26) ;  /* 0x0000000000980947 */ /* 0x000fea0003800000 */
[----:B------:R-:W-:Y:S02]  /*0520*/  ISETP.GE.AND P0, PT, R6, -0x18, PT ;  /* 0xffffffe80600780c */ /* 0x000fe40003f06270 */
[----:B------:R-:W-:-:S11]  /*0530*/  LOP3.LUT R7, R7, 0x80000000, RZ, 0xc0, !PT ;  /* 0x8000000007077812 */ /* 0x000fd600078ec0ff */
[----:B------:R-:W-:Y:S05]  /*0540*/  @!P0 BRA `(.L_x_26) ;  /* 0x00000000008c8947 */ /* 0x000fea0003800000 */
[-CC-:B------:R-:W-:Y:S01]  /*0550*/  FFMA.RZ R0, R12, R10.reuse, R11.reuse ;  /* 0x0000000a0c007223 */ /* 0x180fe2000000c00b */
[----:B------:R-:W-:Y:S02]  /*0560*/  VIADD R5, R6, 0x20 ;  /* 0x0000002006057836 */ /* 0x000fe40000000000 */
[-CC-:B------:R-:W-:Y:S01]  /*0570*/  FFMA.RM R3, R12, R10.reuse, R11.reuse ;  /* 0x0000000a0c037223 */ /* 0x180fe2000000400b */
[----:B------:R-:W-:Y:S02]  /*0580*/  ISETP.NE.AND P2, PT, R6, RZ, PT ;  /* 0x000000ff0600720c */ /* 0x000fe40003f45270 */
[----:B------:R-:W-:Y:S01]  /*0590*/  LOP3.LUT R4, R0, 0x7fffff, RZ, 0xc0, !PT ;  /* 0x007fffff00047812 */ /* 0x000fe200078ec0ff */
[----:B------:R-:W-:Y:S01]  /*05a0*/  FFMA.RP R0, R12, R10, R11 ;  /* 0x0000000a0c007223 */ /* 0x000fe2000000800b */
[----:B------:R-:W-:Y:S01]  /*05b0*/  ISETP.NE.AND P1, PT, R6, RZ, PT ;  /* 0x000000ff0600720c */ /* 0x000fe20003f25270 */
[----:B------:R-:W-:Y:S01]  /*05c0*/  IMAD.MOV R6, RZ, RZ, -R6 ;  /* 0x000000ffff067224 */ /* 0x000fe200078e0a06 */
[----:B------:R-:W-:-:S02]  /*05d0*/  LOP3.LUT R4, R4, 0x800000, RZ, 0xfc, !PT ;  /* 0x0080000004047812 */ /* 0x000fc400078efcff */
[----:B------:R-:W-:Y:S02]  /*05e0*/  FSETP.NEU.FTZ.AND P0, PT, R0, R3, PT ;  /* 0x000000030000720b */ /* 0x000fe40003f1d000 */
[----:B------:R-:W-:Y:S02]  /*05f0*/  SHF.L.U32 R5, R4, R5, RZ ;  /* 0x0000000504057219 */ /* 0x000fe400000006ff */
[----:B------:R-:W-:Y:S02]  /*0600*/  SEL R3, R6, RZ, P2 ;  /* 0x000000ff06037207 */ /* 0x000fe40001000000 */
[----:B------:R-:W-:Y:S02]  /*0610*/  ISETP.NE.AND P1, PT, R5, RZ, P1 ;  /* 0x000000ff0500720c */ /* 0x000fe40000f25270 */
[----:B------:R-:W-:Y:S02]  /*0620*/  SHF.R.U32.HI R3, RZ, R3, R4 ;  /* 0x00000003ff037219 */ /* 0x000fe40000011604 */
[----:B------:R-:W-:-:S02]  /*0630*/  PLOP3.LUT P0, PT, P0, P1, PT, 0xf8, 0x8f ;  /* 0x00000000008f781c */ /* 0x000fc40000703f70 */
[----:B------:R-:W-:Y:S02]  /*0640*/  SHF.R.U32.HI R5, RZ, 0x1, R3 ;  /* 0x00000001ff057819 */ /* 0x000fe40000011603 */
[----:B------:R-:W-:-:S04]  /*0650*/  SEL R0, RZ, 0x1, !P0 ;  /* 0x00000001ff007807 */ /* 0x000fc80004000000 */
[----:B------:R-:W-:-:S04]  /*0660*/  LOP3.LUT R0, R0, 0x1, R5, 0xf8, !PT ;  /* 0x0000000100007812 */ /* 0x000fc800078ef805 */
[----:B------:R-:W-:-:S05]  /*0670*/  LOP3.LUT R0, R0, R3, RZ, 0xc0, !PT ;  /* 0x0000000300007212 */ /* 0x000fca00078ec0ff */
[----:B------:R-:W-:-:S05]  /*0680*/  IMAD.IADD R0, R5, 0x1, R0 ;  /* 0x0000000105007824 */ /* 0x000fca00078e0200 */
[----:B------:R-:W-:Y:S01]  /*0690*/  LOP3.LUT R7, R0, R7, RZ, 0xfc, !PT ;  /* 0x0000000700077212 */ /* 0x000fe200078efcff */
[----:B------:R-:W-:Y:S06]  /*06a0*/  BRA `(.L_x_26) ;  /* 0x0000000000347947 */ /* 0x000fec0003800000 */
.L_x_25:
[----:B------:R-:W-:-:S04]  /*06b0*/  LOP3.LUT R7, R7, 0x80000000, RZ, 0xc0, !PT ;  /* 0x8000000007077812 */ /* 0x000fc800078ec0ff */
[----:B------:R-:W-:Y:S01]  /*06c0*/  LOP3.LUT R7, R7, 0x7f800000, RZ, 0xfc, !PT ;  /* 0x7f80000007077812 */ /* 0x000fe200078efcff */
[----:B------:R-:W-:Y:S06]  /*06d0*/  BRA `(.L_x_26) ;  /* 0x0000000000287947 */ /* 0x000fec0003800000 */
.L_x_24:
[----:B------:R-:W-:Y:S01]  /*06e0*/  IMAD R7, R3, 0x800000, R7 ;  /* 0x0080000003077824 */ /* 0x000fe200078e0207 */
[----:B------:R-:W-:Y:S06]  /*06f0*/  BRA `(.L_x_26) ;  /* 0x0000000000207947 */ /* 0x000fec0003800000 */
.L_x_23:
[----:B------:R-:W-:-:S04]  /*0700*/  LOP3.LUT R7, R5, 0x80000000, R7, 0x48, !PT ;  /* 0x8000000005077812 */ /* 0x000fc800078e4807 */
[----:B------:R-:W-:Y:S01]  /*0710*/  LOP3.LUT R7, R7, 0x7f800000, RZ, 0xfc, !PT ;  /* 0x7f80000007077812 */ /* 0x000fe200078efcff */
[----:B------:R-:W-:Y:S06]  /*0720*/  BRA `(.L_x_26) ;  /* 0x0000000000147947 */ /* 0x000fec0003800000 */
.L_x_22:
[----:B------:R-:W-:Y:S01]  /*0730*/  LOP3.LUT R7, R5, 0x80000000, R7, 0x48, !PT ;  /* 0x8000000005077812 */ /* 0x000fe200078e4807 */
[----:B------:R-:W-:Y:S06]  /*0740*/  BRA `(.L_x_26) ;  /* 0x00000000000c7947 */ /* 0x000fec0003800000 */
.L_x_21:
[----:B------:R-:W0:Y:S01]  /*0750*/  MUFU.RSQ R7, -QNAN ;  /* 0xffc0000000077908 */ /* 0x000e220000001400 */
[----:B------:R-:W-:Y:S05]  /*0760*/  BRA `(.L_x_26) ;  /* 0x0000000000047947 */ /* 0x000fea0003800000 */
.L_x_20:
[----:B------:R-:W-:-:S07]  /*0770*/  FADD.FTZ R7, R0, R3 ;  /* 0x0000000300077221 */ /* 0x000fce0000010000 */
.L_x_26:
[----:B------:R-:W-:-:S04]  /*0780*/  IMAD.MOV.U32 R3, RZ, RZ, 0x0 ;  /* 0x00000000ff037424 */ /* 0x000fc800078e00ff */
[----:B0-----:R-:W-:Y:S05]  /*0790*/  RET.REL.NODEC R2 `(_Z6dividePfS_S_) ;  /* 0xfffffff802187950 */ /* 0x001fea0003c3ffff */
.L_x_27:
        /* <DEDUP_REMOVED lines=14> */
.L_x_28:


//--------------------- .nv.shared.reserved.0     --------------------------
	.section	.nv.shared.reserved.0,"aw",@nobits
	.weak		__nv_reservedSMEM_offset_0_alias
	.size		__nv_reservedSMEM_offset_0_alias, 0, 64
	.other		__nv_reservedSMEM_offset_0_alias,@"STO_CUDA_RESERVED_SHARED STV_DEFAULT"
__nv_reservedSMEM_offset_0_alias:
	.zero		0
	.zero		64


//--------------------- .nv.shared._Z20matrix_vector_kernelILi3ELi1024EEvPKfPfS2_i --------------------------
	.section	.nv.shared._Z20matrix_vector_kernelILi3ELi1024EEvPKfPfS2_i,"aw",@nobits
	.sectionflags	@""
	.align	4
.nv.shared._Z20matrix_vector_kernelILi3ELi1024EEvPKfPfS2_i:
	.zero		5124


//--------------------- .nv.shared._Z8sumArrayILi1024EEvPKfiPf --------------------------
	.section	.nv.shared._Z8sumArrayILi1024EEvPKfiPf,"aw",@nobits
	.sectionflags	@""
	.align	4
.nv.shared._Z8sumArrayILi1024EEvPKfiPf:
	.zero		5124


//--------------------- .nv.shared._Z18dot_product_kernelILi3ELi1024EEvPKfS1_Pfi --------------------------
	.section	.nv.shared._Z18dot_product_kernelILi3ELi1024EEvPKfS1_Pfi,"aw",@nobits
	.sectionflags	@""
	.align	4
.nv.shared._Z18dot_product_kernelILi3ELi1024EEvPKfS1_Pfi:
	.zero		5120


//--------------------- .nv.constant0._Z11xpby_kernelILi3ELi1024EEvPKfPfS1_i --------------------------
	.section	.nv.constant0._Z11xpby_kernelILi3ELi1024EEvPKfPfS1_i,"a",@progbits
	.sectionflags	@""
	.align	4
.nv.constant0._Z11xpby_kernelILi3ELi1024EEvPKfPfS1_i:
	.zero		924


//--------------------- .nv.constant0._Z19_minus_axpby_kernelILi3ELi1024EEvPKfS1_Pfi --------------------------
	.section	.nv.constant0._Z19_minus_axpby_kernelILi3ELi1024EEvPKfS1_Pfi,"a",@progbits
	.sectionflags	@""
	.align	4
.nv.constant0._Z19_minus_axpby_kernelILi3ELi1024EEvPKfS1_Pfi:
	.zero		924


//--------------------- .nv.constant0._Z12axpby_kernelILi3ELi1024EEvPKfS1_Pfi --------------------------
	.section	.nv.constant0._Z12axpby_kernelILi3ELi1024EEvPKfS1_Pfi,"a",@progbits
	.sectionflags	@""
	.align	4
.nv.constant0._Z12axpby_kernelILi3ELi1024EEvPKfS1_Pfi:
	.zero		924


//--------------------- .nv.constant0._Z20matrix_vector_kernelILi3ELi1024EEvPKfPfS2_i --------------------------
	.section	.nv.constant0._Z20matrix_vector_kernelILi3ELi1024EEvPKfPfS2_i,"a",@progbits
	.sectionflags	@""
	.align	4
.nv.constant0._Z20matrix_vector_kernelILi3ELi1024EEvPKfPfS2_i:
	.zero		924


//--------------------- .nv.constant0._Z8sumArrayILi1024EEvPKfiPf --------------------------
	.section	.nv.constant0._Z8sumArrayILi1024EEvPKfiPf,"a",@progbits
	.sectionflags	@""
	.align	4
.nv.constant0._Z8sumArrayILi1024EEvPKfiPf:
	.zero		920


//--------------------- .nv.constant0._Z18dot_product_kernelILi3ELi1024EEvPKfS1_Pfi --------------------------
	.section	.nv.constant0._Z18dot_product_kernelILi3ELi1024EEvPKfS1_Pfi,"a",@progbits
	.sectionflags	@""
	.align	4
.nv.constant0._Z18dot_product_kernelILi3ELi1024EEvPKfS1_Pfi:
	.zero		924


//--------------------- .nv.constant0._Z6dividePfS_S_ --------------------------
	.section	.nv.constant0._Z6dividePfS_S_,"a",@progbits
	.sectionflags	@""
	.align	4
.nv.constant0._Z6dividePfS_S_:
	.zero		920


//--------------------- SYMBOLS --------------------------

	.type		.nv.reservedSmem.offset0,@object
	.size		.nv.reservedSmem.offset0,0x4
	.type		.nv.reservedSmem.cap,@object
	.size		.nv.reservedSmem.cap,0x4
